def attn_fwd(
    Q,
    K,
    V,
    Out,
    Lse,
    sm_scale,
    stride_qz,
    stride_qh,
    stride_qm,
    stride_qk,
    stride_kz,
    stride_kh,
    stride_kn,
    stride_kk,
    stride_vz,
    stride_vh,
    stride_vn,
    stride_vk,
    stride_oz,
    stride_oh,
    stride_om,
    stride_ok,
    seqlen_q,
    seqlen_k,
    BLOCK_M: tl.constexpr,
    BLOCK_N: tl.constexpr,
    HEAD_DIM: tl.constexpr,
    CAUSAL: tl.constexpr,
):
    start_m = tl.program_id(0)
    off_hz = tl.program_id(1)
    q_off = off_hz * stride_qh
    k_off = off_hz * stride_kh
    v_off = off_hz * stride_vh
    offs_m = start_m * BLOCK_M + tl.arange(0, BLOCK_M)
    offs_d = tl.arange(0, HEAD_DIM)
    offs_n = tl.arange(0, BLOCK_N)
    q_ptrs = Q + q_off + offs_m[:, None] * stride_qm + offs_d[None, :] * stride_qk
    k_ptrs = K + k_off + offs_d[:, None] * stride_kk + offs_n[None, :] * stride_kn
    v_ptrs = V + v_off + offs_n[:, None] * stride_vn + offs_d[None, :] * stride_vk
    m_i = tl.full([BLOCK_M], float("-inf"), dtype=tl.float32)
    l_i = tl.zeros([BLOCK_M], dtype=tl.float32) + 1.0
    acc = tl.zeros([BLOCK_M, HEAD_DIM], dtype=tl.float32)
    q = tl.load(q_ptrs)
    acc, l_i, m_i = _attn_fwd_inner(
        acc,
        l_i,
        m_i,
        q,
        k_ptrs,
        v_ptrs,
        sm_scale,
        stride_kn,
        stride_vn,
        start_m,
        seqlen_k,
        BLOCK_M,
        BLOCK_N,
        HEAD_DIM,
        CAUSAL,
    )
    acc = acc / l_i[:, None]
    lse = m_i + tl.math.log2(l_i) / 1.4426950408889634
    o_ptrs = (
        Out
        + off_hz * stride_oh
        + offs_m[:, None] * stride_om
        + offs_d[None, :] * stride_ok
    )
    tl.store(o_ptrs, acc.to(Out.dtype.element_ty))
    tl.store(Lse + off_hz * seqlen_q + offs_m, lse)

# config = {"BLOCK_M": 32, "BLOCK_N": 64, "HEAD_DIM": 512, "arch": "sm_100", "causal": false, "dtype": "fp16", "num_stages": 4, "num_warps": 8}
# arch = sm_100


// ===== COMPILED SASS (sm_100a) =====

	.target	sm_100a

	.elftype	@"ET_EXEC"


//--------------------- .note.nv.tkinfo           --------------------------
	.section	.note.nv.tkinfo,"",@"SHT_NOTE"
	.sectionflags	@"SHF_NOTE_NV_TKINFO"
	.tkinfo
        /*0018*/ 	.word	0x00000081
        /*0030*/ 	.string	""
        /*0030*/ 	.string	"ptxas-blackwell"
        /*0030*/ 	.string	"Cuda compilation tools, release 12.9, V12.9.86"
        /*0030*/ 	.string	"Build cuda_12.9.r12.9/compiler.36037853_0"
        /*0030*/ 	.string	"-v  -suppress-debug-info  -lineinfo  -arch sm_100a "



//--------------------- .note.nv.cuver            --------------------------
	.section	.note.nv.cuver,"",@"SHT_NOTE"
	.sectionflags	@"SHF_NOTE_NV_CUVER"
        /*0018*/ 	.short	0x0001
        /*001a*/ 	.short	0x0064
        /*001c*/ 	.short	0x0001
        /*001e*/ 	.short	0x0000
        /*0020*/ 	.short	0x0001
        /*0022*/ 	.short	0x0000


//--------------------- .nv.info                  --------------------------
	.section	.nv.info,"",@"SHT_CUDA_INFO"
	.align	4


	//----- nvinfo : EIATTR_REGCOUNT
	.align		4
        /*0000*/ 	.byte	0x04, 0x2f
        /*0002*/ 	.short	(.L_2 - .L_1)
	.align		4
.L_1:
        /*0004*/ 	.word	index@(attn_fwd)
        /*0008*/ 	.word	0x000000ff


	//----- nvinfo : EIATTR_FRAME_SIZE
	.align		4
.L_2:
        /*000c*/ 	.byte	0x04, 0x11
        /*000e*/ 	.short	(.L_4 - .L_3)
	.align		4
.L_3:
        /*0010*/ 	.word	index@(attn_fwd)
        /*0014*/ 	.word	0x00000720


	//----- nvinfo : EIATTR_MIN_STACK_SIZE
	.align		4
.L_4:
        /*0018*/ 	.byte	0x04, 0x12
        /*001a*/ 	.short	(.L_6 - .L_5)
	.align		4
.L_5:
        /*001c*/ 	.word	index@(attn_fwd)
        /*0020*/ 	.word	0x00000720
.L_6:


//--------------------- .nv.info.attn_fwd         --------------------------
	.section	.nv.info.attn_fwd,"",@"SHT_CUDA_INFO"
	.sectionflags	@""
	.align	4


	//----- nvinfo : EIATTR_CUDA_API_VERSION
	.align		4
        /*0000*/ 	.byte	0x04, 0x37
        /*0002*/ 	.short	(.L_8 - .L_7)
.L_7:
        /*0004*/ 	.word	0x00000081


	//----- nvinfo : EIATTR_KPARAM_INFO
	.align		4
.L_8:
        /*0008*/ 	.byte	0x04, 0x17
        /*000a*/ 	.short	(.L_10 - .L_9)
.L_9:
        /*000c*/ 	.word	0x00000000
        /*0010*/ 	.short	0x0019
        /*0012*/ 	.short	0x0080
        /*0014*/ 	.byte	0x00, 0xf4, 0x21, 0x00


	//----- nvinfo : EIATTR_KPARAM_INFO
	.align		4
.L_10:
        /*0018*/ 	.byte	0x04, 0x17
        /*001a*/ 	.short	(.L_12 - .L_11)
.L_11:
        /*001c*/ 	.word	0x00000000
        /*0020*/ 	.short	0x0018
        /*0022*/ 	.short	0x0078
        /*0024*/ 	.byte	0x00, 0xf4, 0x21, 0x00


	//----- nvinfo : EIATTR_KPARAM_INFO
	.align		4
.L_12:
        /*0028*/ 	.byte	0x04, 0x17
        /*002a*/ 	.short	(.L_14 - .L_13)
.L_13:
        /*002c*/ 	.word	0x00000000
        /*0030*/ 	.short	0x0017
        /*0032*/ 	.short	0x0070
        /*0034*/ 	.byte	0x00, 0xf0, 0x11, 0x00


	//----- nvinfo : EIATTR_KPARAM_INFO
	.align		4
.L_14:
        /*0038*/ 	.byte	0x04, 0x17
        /*003a*/ 	.short	(.L_16 - .L_15)
.L_15:
        /*003c*/ 	.word	0x00000000
        /*0040*/ 	.short	0x0016
        /*0042*/ 	.short	0x006c
        /*0044*/ 	.byte	0x00, 0xf0, 0x11, 0x00


	//----- nvinfo : EIATTR_KPARAM_INFO
	.align		4
.L_16:
        /*0048*/ 	.byte	0x04, 0x17
        /*004a*/ 	.short	(.L_18 - .L_17)
.L_17:
        /*004c*/ 	.word	0x00000000
        /*0050*/ 	.short	0x0015
        /*0052*/ 	.short	0x0068
        /*0054*/ 	.byte	0x00, 0xf0, 0x11, 0x00


	//----- nvinfo : EIATTR_KPARAM_INFO
	.align		4
.L_18:
        /*0058*/ 	.byte	0x04, 0x17
        /*005a*/ 	.short	(.L_20 - .L_19)
.L_19:
        /*005c*/ 	.word	0x00000000
        /*0060*/ 	.short	0x0014
        /*0062*/ 	.short	0x0064
        /*0064*/ 	.byte	0x00, 0xf0, 0x11, 0x00


	//----- nvinfo : EIATTR_KPARAM_INFO
	.align		4
.L_20:
        /*0068*/ 	.byte	0x04, 0x17
        /*006a*/ 	.short	(.L_22 - .L_21)
.L_21:
        /*006c*/ 	.word	0x00000000
        /*0070*/ 	.short	0x0013
        /*0072*/ 	.short	0x0060
        /*0074*/ 	.byte	0x00, 0xf0, 0x11, 0x00


	//----- nvinfo : EIATTR_KPARAM_INFO
	.align		4
.L_22:
        /*0078*/ 	.byte	0x04, 0x17
        /*007a*/ 	.short	(.L_24 - .L_23)
.L_23:
        /*007c*/ 	.word	0x00000000
        /*0080*/ 	.short	0x0012
        /*0082*/ 	.short	0x005c
        /*0084*/ 	.byte	0x00, 0xf0, 0x11, 0x00


	//----- nvinfo : EIATTR_KPARAM_INFO
	.align		4
.L_24:
        /*0088*/ 	.byte	0x04, 0x17
        /*008a*/ 	.short	(.L_26 - .L_25)
.L_25:
        /*008c*/ 	.word	0x00000000
        /*0090*/ 	.short	0x0011
        /*0092*/ 	.short	0x0058
        /*0094*/ 	.byte	0x00, 0xf0, 0x11, 0x00


	//----- nvinfo : EIATTR_KPARAM_INFO
	.align		4
.L_26:
        /*0098*/ 	.byte	0x04, 0x17
        /*009a*/ 	.short	(.L_28 - .L_27)
.L_27:
        /*009c*/ 	.word	0x00000000
        /*00a0*/ 	.short	0x0010
        /*00a2*/ 	.short	0x0054
        /*00a4*/ 	.byte	0x00, 0xf0, 0x11, 0x00


	//----- nvinfo : EIATTR_KPARAM_INFO
	.align		4
.L_28:
        /*00a8*/ 	.byte	0x04, 0x17
        /*00aa*/ 	.short	(.L_30 - .L_29)
.L_29:
        /*00ac*/ 	.word	0x00000000
        /*00b0*/ 	.short	0x000f
        /*00b2*/ 	.short	0x0050
        /*00b4*/ 	.byte	0x00, 0xf0, 0x11, 0x00


	//----- nvinfo : EIATTR_KPARAM_INFO
	.align		4
.L_30:
        /*00b8*/ 	.byte	0x04, 0x17
        /*00ba*/ 	.short	(.L_32 - .L_31)
.L_31:
        /*00bc*/ 	.word	0x00000000
        /*00c0*/ 	.short	0x000e
        /*00c2*/ 	.short	0x004c
        /*00c4*/ 	.byte	0x00, 0xf0, 0x11, 0x00


	//----- nvinfo : EIATTR_KPARAM_INFO
	.align		4
.L_32:
        /*00c8*/ 	.byte	0x04, 0x17
        /*00ca*/ 	.short	(.L_34 - .L_33)
.L_33:
        /*00cc*/ 	.word	0x00000000
        /*00d0*/ 	.short	0x000d
        /*00d2*/ 	.short	0x0048
        /*00d4*/ 	.byte	0x00, 0xf0, 0x11, 0x00


	//----- nvinfo : EIATTR_KPARAM_INFO
	.align		4
.L_34:
        /*00d8*/ 	.byte	0x04, 0x17
        /*00da*/ 	.short	(.L_36 - .L_35)
.L_35:
        /*00dc*/ 	.word	0x00000000
        /*00e0*/ 	.short	0x000c
        /*00e2*/ 	.short	0x0044
        /*00e4*/ 	.byte	0x00, 0xf0, 0x11, 0x00


	//----- nvinfo : EIATTR_KPARAM_INFO
	.align		4
.L_36:
        /*00e8*/ 	.byte	0x04, 0x17
        /*00ea*/ 	.short	(.L_38 - .L_37)
.L_37:
        /*00ec*/ 	.word	0x00000000
        /*00f0*/ 	.short	0x000b
        /*00f2*/ 	.short	0x0040
        /*00f4*/ 	.byte	0x00, 0xf0, 0x11, 0x00


	//----- nvinfo : EIATTR_KPARAM_INFO
	.align		4
.L_38:
        /*00f8*/ 	.byte	0x04, 0x17
        /*00fa*/ 	.short	(.L_40 - .L_39)
.L_39:
        /*00fc*/ 	.word	0x00000000
        /*0100*/ 	.short	0x000a
        /*0102*/ 	.short	0x003c
        /*0104*/ 	.byte	0x00, 0xf0, 0x11, 0x00


	//----- nvinfo : EIATTR_KPARAM_INFO
	.align		4
.L_40:
        /*0108*/ 	.byte	0x04, 0x17
        /*010a*/ 	.short	(.L_42 - .L_41)
.L_41:
        /*010c*/ 	.word	0x00000000
        /*0110*/ 	.short	0x0009
        /*0112*/ 	.short	0x0038
        /*0114*/ 	.byte	0x00, 0xf0, 0x11, 0x00


	//----- nvinfo : EIATTR_KPARAM_INFO
	.align		4
.L_42:
        /*0118*/ 	.byte	0x04, 0x17
        /*011a*/ 	.short	(.L_44 - .L_43)
.L_43:
        /*011c*/ 	.word	0x00000000
        /*0120*/ 	.short	0x0008
        /*0122*/ 	.short	0x0034
        /*0124*/ 	.byte	0x00, 0xf0, 0x11, 0x00


	//----- nvinfo : EIATTR_KPARAM_INFO
	.align		4
.L_44:
        /*0128*/ 	.byte	0x04, 0x17
        /*012a*/ 	.short	(.L_46 - .L_45)
.L_45:
        /*012c*/ 	.word	0x00000000
        /*0130*/ 	.short	0x0007
        /*0132*/ 	.short	0x0030
        /*0134*/ 	.byte	0x00, 0xf0, 0x11, 0x00


	//----- nvinfo : EIATTR_KPARAM_INFO
	.align		4
.L_46:
        /*0138*/ 	.byte	0x04, 0x17
        /*013a*/ 	.short	(.L_48 - .L_47)
.L_47:
        /*013c*/ 	.word	0x00000000
        /*0140*/ 	.short	0x0006
        /*0142*/ 	.short	0x002c
        /*0144*/ 	.byte	0x00, 0xf0, 0x11, 0x00


	//----- nvinfo : EIATTR_KPARAM_INFO
	.align		4
.L_48:
        /*0148*/ 	.byte	0x04, 0x17
        /*014a*/ 	.short	(.L_50 - .L_49)
.L_49:
        /*014c*/ 	.word	0x00000000
        /*0150*/ 	.short	0x0005
        /*0152*/ 	.short	0x0028
        /*0154*/ 	.byte	0x00, 0xf0, 0x11, 0x00


	//----- nvinfo : EIATTR_KPARAM_INFO
	.align		4
.L_50:
        /*0158*/ 	.byte	0x04, 0x17
        /*015a*/ 	.short	(.L_52 - .L_51)
.L_51:
        /*015c*/ 	.word	0x00000000
        /*0160*/ 	.short	0x0004
        /*0162*/ 	.short	0x0020
        /*0164*/ 	.byte	0x00, 0xf4, 0x21, 0x00


	//----- nvinfo : EIATTR_KPARAM_INFO
	.align		4
.L_52:
        /*0168*/ 	.byte	0x04, 0x17
        /*016a*/ 	.short	(.L_54 - .L_53)
.L_53:
        /*016c*/ 	.word	0x00000000
        /*0170*/ 	.short	0x0003
        /*0172*/ 	.short	0x0018
        /*0174*/ 	.byte	0x00, 0xf4, 0x21, 0x00


	//----- nvinfo : EIATTR_KPARAM_INFO
	.align		4
.L_54:
        /*0178*/ 	.byte	0x04, 0x17
        /*017a*/ 	.short	(.L_56 - .L_55)
.L_55:
        /*017c*/ 	.word	0x00000000
        /*0180*/ 	.short	0x0002
        /*0182*/ 	.short	0x0010
        /*0184*/ 	.byte	0x00, 0xf4, 0x21, 0x00


	//----- nvinfo : EIATTR_KPARAM_INFO
	.align		4
.L_56:
        /*0188*/ 	.byte	0x04, 0x17
        /*018a*/ 	.short	(.L_58 - .L_57)
.L_57:
        /*018c*/ 	.word	0x00000000
        /*0190*/ 	.short	0x0001
        /*0192*/ 	.short	0x0008
        /*0194*/ 	.byte	0x00, 0xf4, 0x21, 0x00


	//----- nvinfo : EIATTR_KPARAM_INFO
	.align		4
.L_58:
        /*0198*/ 	.byte	0x04, 0x17
        /*019a*/ 	.short	(.L_60 - .L_59)
.L_59:
        /*019c*/ 	.word	0x00000000
        /*01a0*/ 	.short	0x0000
        /*01a2*/ 	.short	0x0000
        /*01a4*/ 	.byte	0x00, 0xf4, 0x21, 0x00


	//----- nvinfo : EIATTR_SPARSE_MMA_MASK
	.align		4
.L_60:
        /*01a8*/ 	.byte	0x03, 0x50
        /*01aa*/ 	.short	0x0000


	//----- nvinfo : EIATTR_MAXREG_COUNT
	.align		4
        /*01ac*/ 	.byte	0x03, 0x1b
        /*01ae*/ 	.short	0x00ff


	//----- nvinfo : EIATTR_NUM_BARRIERS
	.align		4
        /*01b0*/ 	.byte	0x02, 0x4c
        /*01b2*/ 	.byte	0x01
	.zero		1


	//----- nvinfo : EIATTR_ANNOTATIONS
	.align		4
        /*01b4*/ 	.byte	0x04, 0x55
        /*01b6*/ 	.short	(.L_62 - .L_61)


	//   ....[0]....
.L_61:
        /*01b8*/ 	.word	0x00000001
        /*01bc*/ 	.byte	0x20, 0x1d, 0x00, 0x00, 0x01, 0x00, 0x00, 0x00, 0x70, 0x1d, 0x00, 0x00, 0x01, 0x00, 0x00, 0x00
        /* <DEDUP_REMOVED lines=226> */
        /*0fec*/ 	.byte	0xc0, 0x95, 0x00, 0x00, 0x01, 0x00, 0x00, 0x00, 0xd0, 0x95, 0x00, 0x00


	//----- nvinfo : EIATTR_COOP_GROUP_MASK_REGIDS
	.align		4
.L_62:
        /*0ff8*/ 	.byte	0x04, 0x29
        /*0ffa*/ 	.short	(.L_64 - .L_63)


	//   ....[0]....
.L_63:
        /*0ffc*/ 	.word	0xffffffff


	//   ....[1]....
        /*1000*/ 	.word	0xffffffff


	//   ....[2]....
        /*1004*/ 	.word	0xffffffff


	//   ....[3]....
        /*1008*/ 	.word	0xffffffff


	//   ....[4]....
        /*100c*/ 	.word	0xffffffff


	//   ....[5]....
        /*1010*/ 	.word	0xffffffff


	//   ....[6]....
        /*1014*/ 	.word	0xffffffff


	//   ....[7]....
        /*1018*/ 	.word	0xffffffff


	//   ....[8]....
        /*101c*/ 	.word	0xffffffff


	//   ....[9]....
        /*1020*/ 	.word	0xffffffff


	//   ....[10]....
        /*1024*/ 	.word	0xffffffff


	//   ....[11]....
        /*1028*/ 	.word	0xffffffff


	//   ....[12]....
        /*102c*/ 	.word	0xffffffff


	//   ....[13]....
        /*1030*/ 	.word	0xffffffff


	//   ....[14]....
        /*1034*/ 	.word	0xffffffff


	//   ....[15]....
        /*1038*/ 	.word	0xffffffff


	//   ....[16]....
        /*103c*/ 	.word	0xffffffff


	//   ....[17]....
        /*1040*/ 	.word	0xffffffff


	//   ....[18]....
        /*1044*/ 	.word	0xffffffff


	//   ....[19]....
        /*1048*/ 	.word	0xffffffff


	//   ....[20]....
        /*104c*/ 	.word	0xffffffff


	//   ....[21]....
        /*1050*/ 	.word	0xffffffff


	//----- nvinfo : EIATTR_COOP_GROUP_INSTR_OFFSETS
	.align		4
.L_64:
        /*1054*/ 	.byte	0x04, 0x28
        /*1056*/ 	.short	(.L_66 - .L_65)


	//   ....[0]....
.L_65:
        /*1058*/ 	.word	0x00007c90


	//   ....[1]....
        /*105c*/ 	.word	0x00007ca0


	//   ....[2]....
        /*1060*/ 	.word	0x00007cb0


	//   ....[3]....
        /*1064*/ 	.word	0x00007cc0


	//   ....[4]....
        /*1068*/ 	.word	0x00007d10


	//   ....[5]....
        /*106c*/ 	.word	0x00007d20


	//   ....[6]....
        /*1070*/ 	.word	0x00007d30


	//   ....[7]....
        /*1074*/ 	.word	0x00007d40


	//   ....[8]....
        /*1078*/ 	.word	0x00007e20


	//   ....[9]....
        /*107c*/ 	.word	0x00007e40


	//   ....[10]....
        /*1080*/ 	.word	0x00007e60


	//   ....[11]....
        /*1084*/ 	.word	0x000080f0


	//   ....[12]....
        /*1088*/ 	.word	0x00008110


	//   ....[13]....
        /*108c*/ 	.word	0x00008120


	//   ....[14]....
        /*1090*/ 	.word	0x00008130


	//   ....[15]....
        /*1094*/ 	.word	0x00008180


	//   ....[16]....
        /*1098*/ 	.word	0x00008190


	//   ....[17]....
        /*109c*/ 	.word	0x000081a0


	//   ....[18]....
        /*10a0*/ 	.word	0x000081b0


	//   ....[19]....
        /*10a4*/ 	.word	0x00008270


	//   ....[20]....
        /*10a8*/ 	.word	0x00008290


	//   ....[21]....
        /*10ac*/ 	.word	0x000082b0


	//----- nvinfo : EIATTR_VRC_CTA_INIT_COUNT
	.align		4
.L_66:
        /*10b0*/ 	.byte	0x02, 0x4a
	.zero		1
	.zero		1


	//----- nvinfo : EIATTR_EXIT_INSTR_OFFSETS
	.align		4
        /*10b4*/ 	.byte	0x04, 0x1c
        /*10b6*/ 	.short	(.L_68 - .L_67)


	//   ....[0]....
.L_67:
        /*10b8*/ 	.word	0x0000dcc0


	//   ....[1]....
        /*10bc*/ 	.word	0x0000dcf0


	//----- nvinfo : EIATTR_REQNTID
	.align		4
.L_68:
        /*10c0*/ 	.byte	0x04, 0x10
        /*10c2*/ 	.short	(.L_70 - .L_69)
.L_69:
        /*10c4*/ 	.word	0x00000100
        /*10c8*/ 	.word	0x00000001
        /*10cc*/ 	.word	0x00000001


	//----- nvinfo : EIATTR_CBANK_PARAM_SIZE
	.align		4
.L_70:
        /*10d0*/ 	.byte	0x03, 0x19
        /*10d2*/ 	.short	0x0088


	//----- nvinfo : EIATTR_PARAM_CBANK
	.align		4
        /*10d4*/ 	.byte	0x04, 0x0a
        /*10d6*/ 	.short	(.L_72 - .L_71)
	.align		4
.L_71:
        /*10d8*/ 	.word	index@(.nv.constant0.attn_fwd)
        /*10dc*/ 	.short	0x0380
        /*10de*/ 	.short	0x0088


	//----- nvinfo : EIATTR_SW_WAR
	.align		4
.L_72:
        /*10e0*/ 	.byte	0x04, 0x36
        /*10e2*/ 	.short	(.L_74 - .L_73)
.L_73:
        /*10e4*/ 	.word	0x00000008
.L_74:


//--------------------- .nv.compat                --------------------------
	.section	.nv.compat,"",@"SHT_CUDA_COMPAT_INFO"
	.align	4
        /*0000*/ 	.byte	0x02, 0x02, 0x01, 0x00, 0x02, 0x05, 0x05, 0x00, 0x02, 0x03, 0x00, 0x00, 0x02, 0x06, 0x01, 0x00


//--------------------- .nv.callgraph             --------------------------
	.section	.nv.callgraph,"",@"SHT_CUDA_CALLGRAPH"
	.align	4
	.sectionentsize	8
	.align		4
        /*0000*/ 	.word	0x00000000
	.align		4
        /*0004*/ 	.word	0xffffffff
	.align		4
        /*0008*/ 	.word	0x00000000
	.align		4
        /*000c*/ 	.word	0xfffffffe
	.align		4
        /*0010*/ 	.word	0x00000000
	.align		4
        /*0014*/ 	.word	0xfffffffd
	.align		4
        /*0018*/ 	.word	0x00000000
	.align		4
        /*001c*/ 	.word	0xfffffffc


//--------------------- .nv.constant4             --------------------------
	.section	.nv.constant4,"a",@progbits
	.align	8
	.align		8
.nv.constant4:
        /*0000*/ 	.dword	_$_str


//--------------------- .text.attn_fwd            --------------------------
	.section	.text.attn_fwd,"ax",@progbits
	.align	128
        .global         attn_fwd
        .type           attn_fwd,@function
        .size           attn_fwd,(.L_x_3 - attn_fwd)
        .other          attn_fwd,@"STO_CUDA_ENTRY STV_DEFAULT"
attn_fwd:
.text.attn_fwd:
[----:B------:R-:W0:Y:S01]  /*0000*/  LDC R1, c[0x0][0x37c] ;  /* 0x0000df00ff017b82 */ /* 0x000e220000000800 */
[----:B------:R-:W1:Y:S07]  /*0010*/  S2R R20, SR_TID.X ;  /* 0x0000000000147919 */ /* 0x000e6e0000002100 */
[----:B------:R-:W2:Y:S01]  /*0020*/  S2UR UR7, SR_CTAID.Y ;  /* 0x00000000000779c3 */ /* 0x000ea20000002600 */
[----:B------:R-:W2:Y:S01]  /*0030*/  LDCU.64 UR4, c[0x0][0x3b0] ;  /* 0x00007600ff0477ac */ /* 0x000ea20008000a00 */
[----:B0-----:R-:W-:Y:S01]  /*0040*/  IADD3 R1, PT, PT, R1, -0x720, RZ ;  /* 0xfffff8e001017810 */ /* 0x001fe20007ffe0ff */
[----:B------:R-:W0:Y:S01]  /*0050*/  S2R R2, SR_CTAID.X ;  /* 0x0000000000027919 */ /* 0x000e220000002500 */
[----:B------:R-:W3:Y:S04]  /*0060*/  LDCU.64 UR10, c[0x0][0x358] ;  /* 0x00006b00ff0a77ac */ /* 0x000ee80008000a00 */
[----:B------:R-:W4:Y:S08]  /*0070*/  LDC R0, c[0x0][0x3b8] ;  /* 0x0000ee00ff007b82 */ /* 0x000f300000000800 */
[----:B------:R-:W5:Y:S01]  /*0080*/  LDC.64 R8, c[0x0][0x380] ;  /* 0x0000e000ff087b82 */ /* 0x000f620000000a00 */
[----:B--2---:R-:W-:-:S04]  /*0090*/  UIMAD UR4, UR7, UR4, URZ ;  /* 0x00000004070472a4 */ /* 0x004fc8000f8e02ff */
[----:B------:R-:W-:Y:S01]  /*00a0*/  USHF.L.U32 UR6, UR4, 0x1, URZ ;  /* 0x0000000104067899 */ /* 0x000fe200080006ff */
[----:B-1----:R-:W-:Y:S02]  /*00b0*/  LOP3.LUT R249, R20, 0x1f, RZ, 0xc0, !PT ;  /* 0x0000001f14f97812 */ /* 0x002fe400078ec0ff */
[----:B------:R-:W-:-:S03]  /*00c0*/  SHF.R.U32.HI R5, RZ, 0x5, R20 ;  /* 0x00000005ff057819 */ /* 0x000fc60000011614 */
[----:B0-----:R-:W-:Y:S01]  /*00d0*/  IMAD R249, R2, 0x20, R249 ;  /* 0x0000002002f97824 */ /* 0x001fe200078e02f9 */
[----:B------:R-:W-:-:S03]  /*00e0*/  SGXT.U32 R5, R5, 0x3 ;  /* 0x000000030505781a */ /* 0x000fc60000000000 */
[----:B------:R-:W-:Y:S01]  /*00f0*/  IMAD R2, R249, UR5, RZ ;  /* 0x00000005f9027c24 */ /* 0x000fe2000f8e02ff */
[----:B------:R-:W-:Y:S01]  /*0100*/  UIMAD.WIDE UR4, UR4, 0x2, URZ ;  /* 0x00000002040478a5 */ /* 0x000fe2000f8e02ff */
[----:B----4-:R-:W-:-:S03]  /*0110*/  IMAD R5, R5, R0, RZ ;  /* 0x0000000005057224 */ /* 0x010fc600078e02ff */
[----:B------:R-:W-:Y:S01]  /*0120*/  SHF.L.U32 R3, R2, 0x1, RZ ;  /* 0x0000000102037819 */ /* 0x000fe200000006ff */
[----:B------:R-:W-:Y:S02]  /*0130*/  IMAD R7, R0, 0x8, R5 ;  /* 0x0000000800077824 */ /* 0x000fe400078e0205 */
[----:B------:R-:W-:Y:S01]  /*0140*/  IMAD.HI R2, R2, 0x2, RZ ;  /* 0x0000000202027827 */ /* 0x000fe200078e02ff */
[----:B-----5:R-:W-:Y:S02]  /*0150*/  IADD3 R3, P0, P1, R3, UR6, R8 ;  /* 0x0000000603037c10 */ /* 0x020fe4000f91e008 */
[----:B------:R-:W-:Y:S02]  /*0160*/  LEA R13, R0, R7, 0x3 ;  /* 0x00000007000d7211 */ /* 0x000fe400078e18ff */
[----:B------:R-:W-:Y:S02]  /*0170*/  IADD3.X R2, PT, PT, R2, UR5, R9, P0, P1 ;  /* 0x0000000502027c10 */ /* 0x000fe400087e2409 */
[-C--:B------:R-:W-:Y:S01]  /*0180*/  LEA R10, P1, R7, R3.reuse, 0x1 ;  /* 0x00000003070a7211 */ /* 0x080fe200078208ff */
[----:B------:R-:W-:Y:S01]  /*0190*/  IMAD R15, R0, 0x8, R13 ;  /* 0x00000008000f7824 */ /* 0x000fe200078e020d */
[----:B------:R-:W-:-:S02]  /*01a0*/  LEA R8, P0, R5, R3, 0x1 ;  /* 0x0000000305087211 */ /* 0x000fc400078008ff */
[-C--:B------:R-:W-:Y:S02]  /*01b0*/  LEA.HI.X.SX32 R11, R7, R2.reuse, 0x1, P1 ;  /* 0x00000002070b7211 */ /* 0x080fe400008f0eff */
[C---:B------:R-:W-:Y:S02]  /*01c0*/  LEA R7, R0.reuse, R15, 0x3 ;  /* 0x0000000f00077211 */ /* 0x040fe400078e18ff */
[-C--:B------:R-:W-:Y:S02]  /*01d0*/  LEA.HI.X.SX32 R9, R5, R2.reuse, 0x1, P0 ;  /* 0x0000000205097211 */ /* 0x080fe400000f0eff */
[C---:B------:R-:W-:Y:S01]  /*01e0*/  LEA R12, P0, R13.reuse, R3, 0x1 ;  /* 0x000000030d0c7211 */ /* 0x040fe200078008ff */
[----:B------:R-:W-:Y:S01]  /*01f0*/  IMAD R19, R0, 0x8, R7 ;  /* 0x0000000800137824 */ /* 0x000fe200078e0207 */
[----:B---3--:R-:W2:Y:S02]  /*0200*/  LDG.E.U16 R5, desc[UR10][R10.64] ;  /* 0x0000000a0a057981 */ /* 0x008ea4000c1e1500 */
[----:B------:R-:W-:-:S02]  /*0210*/  LEA.HI.X.SX32 R13, R13, R2, 0x1, P0 ;  /* 0x000000020d0d7211 */ /* 0x000fc400000f0eff */
[C---:B------:R-:W-:Y:S01]  /*0220*/  LEA R14, P0, R15.reuse, R3, 0x1 ;  /* 0x000000030f0e7211 */ /* 0x040fe200078008ff */
[----:B------:R0:W3:Y:S01]  /*0230*/  LDG.E.U16 R4, desc[UR10][R8.64] ;  /* 0x0000000a08047981 */ /* 0x0000e2000c1e1500 */
[C---:B------:R-:W-:Y:S02]  /*0240*/  LEA R21, R0.reuse, R19, 0x3 ;  /* 0x0000001300157211 */ /* 0x040fe400078e18ff */
[----:B------:R-:W-:Y:S01]  /*0250*/  LEA.HI.X.SX32 R15, R15, R2, 0x1, P0 ;  /* 0x000000020f0f7211 */ /* 0x000fe200000f0eff */
[----:B------:R1:W4:Y:S01]  /*0260*/  LDG.E.U16 R6, desc[UR10][R12.64] ;  /* 0x0000000a0c067981 */ /* 0x000322000c1e1500 */
[----:B------:R-:W-:Y:S01]  /*0270*/  LEA R16, P0, R7, R3, 0x1 ;  /* 0x0000000307107211 */ /* 0x000fe200078008ff */
[----:B------:R-:W-:-:S03]  /*0280*/  IMAD R23, R0, 0x8, R21 ;  /* 0x0000000800177824 */ /* 0x000fc600078e0215 */
[-C--:B------:R-:W-:Y:S02]  /*0290*/  LEA.HI.X.SX32 R17, R7, R2.reuse, 0x1, P0 ;  /* 0x0000000207117211 */ /* 0x080fe400000f0eff */
[C---:B0-----:R-:W-:Y:S01]  /*02a0*/  LEA R8, P0, R19.reuse, R3, 0x1 ;  /* 0x0000000313087211 */ /* 0x041fe200078008ff */
[----:B------:R0:W5:Y:S01]  /*02b0*/  LDG.E.U16 R7, desc[UR10][R14.64] ;  /* 0x0000000a0e077981 */ /* 0x000162000c1e1500 */
[C---:B-1----:R-:W-:Y:S02]  /*02c0*/  LEA R13, R0.reuse, R23, 0x3 ;  /* 0x00000017000d7211 */ /* 0x042fe400078e18ff */
[-C--:B------:R-:W-:Y:S01]  /*02d0*/  LEA.HI.X.SX32 R9, R19, R2.reuse, 0x1, P0 ;  /* 0x0000000213097211 */ /* 0x080fe200000f0eff */
[----:B------:R1:W2:Y:S01]  /*02e0*/  LDG.E.U16 R22, desc[UR10][R16.64] ;  /* 0x0000000a10167981 */ /* 0x0002a2000c1e1500 */
[-C--:B------:R-:W-:Y:S02]  /*02f0*/  LEA R18, P1, R21, R3.reuse, 0x1 ;  /* 0x0000000315127211 */ /* 0x080fe400078208ff */
[----:B------:R-:W-:Y:S01]  /*0300*/  LEA R10, P0, R23, R3, 0x1 ;  /* 0x00000003170a7211 */ /* 0x000fe200078008ff */
[----:B------:R1:W2:Y:S01]  /*0310*/  LDG.E.U16 R24, desc[UR10][R8.64] ;  /* 0x0000000a08187981 */ /* 0x0002a2000c1e1500 */
[----:B0-----:R-:W-:Y:S01]  /*0320*/  IMAD R15, R0, 0x8, R13 ;  /* 0x00000008000f7824 */ /* 0x001fe200078e020d */
[----:B------:R-:W-:-:S02]  /*0330*/  LEA.HI.X.SX32 R19, R21, R2, 0x1, P1 ;  /* 0x0000000215137211 */ /* 0x000fc400008f0eff */
[-C--:B------:R-:W-:Y:S02]  /*0340*/  LEA.HI.X.SX32 R11, R23, R2.reuse, 0x1, P0 ;  /* 0x00000002170b7211 */ /* 0x080fe400000f0eff */
[C---:B------:R-:W-:Y:S01]  /*0350*/  LEA R12, P0, R13.reuse, R3, 0x1 ;  /* 0x000000030d0c7211 */ /* 0x040fe200078008ff */
[----:B------:R0:W2:Y:S01]  /*0360*/  LDG.E.U16 R25, desc[UR10][R18.64] ;  /* 0x0000000a12197981 */ /* 0x0000a2000c1e1500 */
[C---:B------:R-:W-:Y:S02]  /*0370*/  LEA R21, R0.reuse, R15, 0x3 ;  /* 0x0000000f00157211 */ /* 0x040fe400078e18ff */
[-C--:B------:R-:W-:Y:S01]  /*0380*/  LEA.HI.X.SX32 R13, R13, R2.reuse, 0x1, P0 ;  /* 0x000000020d0d7211 */ /* 0x080fe200000f0eff */
[----:B------:R0:W2:Y:S01]  /*0390*/  LDG.E.U16 R26, desc[UR10][R10.64] ;  /* 0x0000000a0a1a7981 */ /* 0x0000a2000c1e1500 */
[-C--:B------:R-:W-:Y:S01]  /*03a0*/  LEA R14, P0, R15, R3.reuse, 0x1 ;  /* 0x000000030f0e7211 */ /* 0x080fe200078008ff */
[----:B------:R-:W-:Y:S01]  /*03b0*/  IMAD R23, R0, 0x8, R21 ;  /* 0x0000000800177824 */ /* 0x000fe200078e0215 */
[----:B-1----:R-:W-:Y:S01]  /*03c0*/  LEA R16, P1, R21, R3, 0x1 ;  /* 0x0000000315107211 */ /* 0x002fe200078208ff */
[----:B------:R1:W2:Y:S01]  /*03d0*/  LDG.E.U16 R27, desc[UR10][R12.64] ;  /* 0x0000000a0c1b7981 */ /* 0x0002a2000c1e1500 */
[----:B------:R-:W-:-:S02]  /*03e0*/  LEA.HI.X.SX32 R15, R15, R2, 0x1, P0 ;  /* 0x000000020f0f7211 */ /* 0x000fc400000f0eff */
[----:B------:R-:W-:Y:S02]  /*03f0*/  LEA R8, P0, R23, R3, 0x1 ;  /* 0x0000000317087211 */ /* 0x000fe400078008ff */
[C---:B0-----:R-:W-:Y:S01]  /*0400*/  LEA R19, R0.reuse, R23, 0x3 ;  /* 0x0000001700137211 */ /* 0x041fe200078e18ff */
[----:B------:R0:W2:Y:S01]  /*0410*/  LDG.E.U16 R28, desc[UR10][R14.64] ;  /* 0x0000000a0e1c7981 */ /* 0x0000a2000c1e1500 */
[-C--:B------:R-:W-:Y:S02]  /*0420*/  LEA.HI.X.SX32 R17, R21, R2.reuse, 0x1, P1 ;  /* 0x0000000215117211 */ /* 0x080fe400008f0eff */
[-C--:B------:R-:W-:Y:S01]  /*0430*/  LEA.HI.X.SX32 R9, R23, R2.reuse, 0x1, P0 ;  /* 0x0000000217097211 */ /* 0x080fe200000f0eff */
[C---:B------:R-:W-:Y:S01]  /*0440*/  IMAD R21, R0.reuse, 0x8, R19 ;  /* 0x0000000800157824 */ /* 0x040fe200078e0213 */
[C---:B------:R-:W-:Y:S01]  /*0450*/  LEA R10, P0, R19.reuse, R3, 0x1 ;  /* 0x00000003130a7211 */ /* 0x040fe200078008ff */
[----:B------:R0:W2:Y:S03]  /*0460*/  LDG.E.U16 R29, desc[UR10][R16.64] ;  /* 0x0000000a101d7981 */ /* 0x0000a6000c1e1500 */
[----:B------:R-:W-:Y:S01]  /*0470*/  LEA.HI.X.SX32 R11, R19, R2, 0x1, P0 ;  /* 0x00000002130b7211 */ /* 0x000fe200000f0eff */
[----:B------:R0:W2:Y:S01]  /*0480*/  LDG.E.U16 R30, desc[UR10][R8.64] ;  /* 0x0000000a081e7981 */ /* 0x0000a2000c1e1500 */
[----:B------:R-:W-:-:S02]  /*0490*/  LEA R19, R0, R21, 0x3 ;  /* 0x0000001500137211 */ /* 0x000fc400078e18ff */
[C---:B-1----:R-:W-:Y:S01]  /*04a0*/  LEA R12, P0, R21.reuse, R3, 0x1 ;  /* 0x00000003150c7211 */ /* 0x042fe200078008ff */
[----:B------:R1:W2:Y:S02]  /*04b0*/  LDG.E.U16 R31, desc[UR10][R10.64] ;  /* 0x0000000a0a1f7981 */ /* 0x0002a4000c1e1500 */
[----:B------:R-:W-:Y:S01]  /*04c0*/  IMAD R23, R0, 0x8, R19 ;  /* 0x0000000800177824 */ /* 0x000fe200078e0213 */
[----:B------:R-:W-:-:S04]  /*04d0*/  LEA.HI.X.SX32 R13, R21, R2, 0x1, P0 ;  /* 0x00000002150d7211 */ /* 0x000fc800000f0eff */
[C---:B0-----:R-:W-:Y:S01]  /*04e0*/  LEA R14, P0, R23.reuse, R3, 0x1 ;  /* 0x00000003170e7211 */ /* 0x041fe200078008ff */
[----:B------:R0:W2:Y:S01]  /*04f0*/  LDG.E.U16 R32, desc[UR10][R12.64] ;  /* 0x0000000a0c207981 */ /* 0x0000a2000c1e1500 */
[C---:B------:R-:W-:Y:S02]  /*0500*/  LEA R17, R0.reuse, R23, 0x3 ;  /* 0x0000001700117211 */ /* 0x040fe400078e18ff */
[-C--:B------:R-:W-:Y:S02]  /*0510*/  LEA.HI.X.SX32 R15, R23, R2.reuse, 0x1, P0 ;  /* 0x00000002170f7211 */ /* 0x080fe400000f0eff */
[-C--:B------:R-:W-:Y:S01]  /*0520*/  LEA R8, P0, R17, R3.reuse, 0x1 ;  /* 0x0000000311087211 */ /* 0x080fe200078008ff */
[----:B------:R-:W-:Y:S01]  /*0530*/  IMAD R21, R0, 0x8, R17 ;  /* 0x0000000800157824 */ /* 0x000fe200078e0211 */
[----:B------:R-:W-:Y:S01]  /*0540*/  LEA R18, P1, R19, R3, 0x1 ;  /* 0x0000000313127211 */ /* 0x000fe200078208ff */
[----:B------:R-:W2:Y:S01]  /*0550*/  LDG.E.U16 R34, desc[UR10][R14.64] ;  /* 0x0000000a0e227981 */ /* 0x000ea2000c1e1500 */
[----:B------:R-:W-:-:S02]  /*0560*/  LEA.HI.X.SX32 R9, R17, R2, 0x1, P0 ;  /* 0x0000000211097211 */ /* 0x000fc400000f0eff */
[C---:B------:R-:W-:Y:S02]  /*0570*/  LEA R17, R0.reuse, R21, 0x3 ;  /* 0x0000001500117211 */ /* 0x040fe400078e18ff */
[-C--:B------:R-:W-:Y:S01]  /*0580*/  LEA.HI.X.SX32 R19, R19, R2.reuse, 0x1, P1 ;  /* 0x0000000213137211 */ /* 0x080fe200008f0eff */
[----:B------:R-:W2:Y:S01]  /*0590*/  LDG.E.U16 R35, desc[UR10][R8.64] ;  /* 0x0000000a08237981 */ /* 0x000ea2000c1e1500 */
[CC--:B-1----:R-:W-:Y:S01]  /*05a0*/  LEA R10, P0, R21.reuse, R3.reuse, 0x1 ;  /* 0x00000003150a7211 */ /* 0x0c2fe200078008ff */
[----:B------:R-:W-:Y:S02]  /*05b0*/  IMAD R23, R0, 0x8, R17 ;  /* 0x0000000800177824 */ /* 0x000fe400078e0211 */
[----:B------:R1:W2:Y:S01]  /*05c0*/  LDG.E.U16 R33, desc[UR10][R18.64] ;  /* 0x0000000a12217981 */ /* 0x0002a2000c1e1500 */
[----:B------:R-:W-:Y:S02]  /*05d0*/  LEA.HI.X.SX32 R11, R21, R2, 0x1, P0 ;  /* 0x00000002150b7211 */ /* 0x000fe400000f0eff */
[----:B0-----:R-:W-:-:S02]  /*05e0*/  LEA R12, P0, R23, R3, 0x1 ;  /* 0x00000003170c7211 */ /* 0x001fc400078008ff */
[----:B------:R-:W-:Y:S01]  /*05f0*/  LEA R16, P1, R17, R3, 0x1 ;  /* 0x0000000311107211 */ /* 0x000fe200078208ff */
[----:B------:R0:W2:Y:S01]  /*0600*/  LDG.E.U16 R36, desc[UR10][R10.64] ;  /* 0x0000000a0a247981 */ /* 0x0000a2000c1e1500 */
[C---:B-1----:R-:W-:Y:S02]  /*0610*/  LEA R19, R0.reuse, R23, 0x3 ;  /* 0x0000001700137211 */ /* 0x042fe400078e18ff */
[-C--:B------:R-:W-:Y:S02]  /*0620*/  LEA.HI.X.SX32 R13, R23, R2.reuse, 0x1, P0 ;  /* 0x00000002170d7211 */ /* 0x080fe400000f0eff */
[----:B------:R-:W-:Y:S01]  /*0630*/  LEA R14, P0, R19, R3, 0x1 ;  /* 0x00000003130e7211 */ /* 0x000fe200078008ff */
[----:B------:R-:W-:Y:S01]  /*0640*/  IMAD R21, R0, 0x8, R19 ;  /* 0x0000000800157824 */ /* 0x000fe200078e0213 */
[-C--:B------:R-:W-:Y:S01]  /*0650*/  LEA.HI.X.SX32 R17, R17, R2.reuse, 0x1, P1 ;  /* 0x0000000211117211 */ /* 0x080fe200008f0eff */
[----:B------:R-:W2:Y:S01]  /*0660*/  LDG.E.U16 R38, desc[UR10][R12.64] ;  /* 0x0000000a0c267981 */ /* 0x000ea2000c1e1500 */
[----:B------:R-:W-:-:S02]  /*0670*/  LEA.HI.X.SX32 R15, R19, R2, 0x1, P0 ;  /* 0x00000002130f7211 */ /* 0x000fc400000f0eff */
[----:B------:R-:W-:Y:S01]  /*0680*/  LEA R19, R0, R21, 0x3 ;  /* 0x0000001500137211 */ /* 0x000fe200078e18ff */
[----:B------:R1:W2:Y:S01]  /*0690*/  LDG.E.U16 R37, desc[UR10][R16.64] ;  /* 0x0000000a10257981 */ /* 0x0002a2000c1e1500 */
[----:B------:R-:W-:-:S03]  /*06a0*/  LEA R8, P0, R21, R3, 0x1 ;  /* 0x0000000315087211 */ /* 0x000fc600078008ff */
[C---:B------:R-:W-:Y:S01]  /*06b0*/  IMAD R23, R0.reuse, 0x8, R19 ;  /* 0x0000000800177824 */ /* 0x040fe200078e0213 */
[-C--:B------:R-:W-:Y:S01]  /*06c0*/  LEA.HI.X.SX32 R9, R21, R2.reuse, 0x1, P0 ;  /* 0x0000000215097211 */ /* 0x080fe200000f0eff */
[----:B------:R1:W2:Y:S03]  /*06d0*/  LDG.E.U16 R39, desc[UR10][R14.64] ;  /* 0x0000000a0e277981 */ /* 0x0002a6000c1e1500 */
[C---:B0-----:R-:W-:Y:S01]  /*06e0*/  LEA R10, P0, R23.reuse, R3, 0x1 ;  /* 0x00000003170a7211 */ /* 0x041fe200078008ff */
[----:B------:R0:W3:Y:S01]  /*06f0*/  LDG.E.U16 R40, desc[UR10][R8.64] ;  /* 0x0000000a08287981 */ /* 0x0000e2000c1e1500 */
[C---:B-1----:R-:W-:Y:S02]  /*0700*/  LEA R17, R0.reuse, R23, 0x3 ;  /* 0x0000001700117211 */ /* 0x042fe400078e18ff */
[-C--:B------:R-:W-:Y:S02]  /*0710*/  LEA.HI.X.SX32 R11, R23, R2.reuse, 0x1, P0 ;  /* 0x00000002170b7211 */ /* 0x080fe400000f0eff */
[-C--:B------:R-:W-:Y:S01]  /*0720*/  LEA R12, P0, R17, R3.reuse, 0x1 ;  /* 0x00000003110c7211 */ /* 0x080fe200078008ff */
[----:B------:R-:W-:Y:S01]  /*0730*/  IMAD R21, R0, 0x8, R17 ;  /* 0x0000000800157824 */ /* 0x000fe200078e0211 */
[----:B------:R-:W-:Y:S01]  /*0740*/  LEA R18, P1, R19, R3, 0x1 ;  /* 0x0000000313127211 */ /* 0x000fe200078208ff */
[----:B------:R-:W3:Y:S01]  /*0750*/  LDG.E.U16 R42, desc[UR10][R10.64] ;  /* 0x0000000a0a2a7981 */ /* 0x000ee2000c1e1500 */
[----:B------:R-:W-:-:S02]  /*0760*/  LEA.HI.X.SX32 R13, R17, R2, 0x1, P0 ;  /* 0x00000002110d7211 */ /* 0x000fc400000f0eff */
[C---:B------:R-:W-:Y:S02]  /*0770*/  LEA R17, R0.reuse, R21, 0x3 ;  /* 0x0000001500117211 */ /* 0x040fe400078e18ff */
[-C--:B------:R-:W-:Y:S01]  /*0780*/  LEA.HI.X.SX32 R19, R19, R2.reuse, 0x1, P1 ;  /* 0x0000000213137211 */ /* 0x080fe200008f0eff */
[----:B------:R-:W3:Y:S01]  /*0790*/  LDG.E.U16 R43, desc[UR10][R12.64] ;  /* 0x0000000a0c2b7981 */ /* 0x000ee2000c1e1500 */
[CC--:B------:R-:W-:Y:S01]  /*07a0*/  LEA R14, P0, R21.reuse, R3.reuse, 0x1 ;  /* 0x00000003150e7211 */ /* 0x0c0fe200078008ff */
[----:B------:R-:W-:Y:S02]  /*07b0*/  IMAD R23, R0, 0x8, R17 ;  /* 0x0000000800177824 */ /* 0x000fe400078e0211 */
[----:B------:R1:W3:Y:S01]  /*07c0*/  LDG.E.U16 R41, desc[UR10][R18.64] ;  /* 0x0000000a12297981 */ /* 0x0002e2000c1e1500 */
[----:B------:R-:W-:Y:S02]  /*07d0*/  LEA.HI.X.SX32 R15, R21, R2, 0x1, P0 ;  /* 0x00000002150f7211 */ /* 0x000fe400000f0eff */
[----:B0-----:R-:W-:-:S02]  /*07e0*/  LEA R8, P0, R23, R3, 0x1 ;  /* 0x0000000317087211 */ /* 0x001fc400078008ff */
[----:B------:R-:W-:Y:S01]  /*07f0*/  LEA R16, P1, R17, R3, 0x1 ;  /* 0x0000000311107211 */ /* 0x000fe200078208ff */
[----:B------:R0:W3:Y:S01]  /*0800*/  LDG.E.U16 R44, desc[UR10][R14.64] ;  /* 0x0000000a0e2c7981 */ /* 0x0000e2000c1e1500 */
[C---:B-1----:R-:W-:Y:S02]  /*0810*/  LEA R19, R0.reuse, R23, 0x3 ;  /* 0x0000001700137211 */ /* 0x042fe400078e18ff */
[-C--:B------:R-:W-:Y:S02]  /*0820*/  LEA.HI.X.SX32 R9, R23, R2.reuse, 0x1, P0 ;  /* 0x0000000217097211 */ /* 0x080fe400000f0eff */
[----:B------:R-:W-:Y:S01]  /*0830*/  LEA R10, P0, R19, R3, 0x1 ;  /* 0x00000003130a7211 */ /* 0x000fe200078008ff */
[----:B------:R-:W-:Y:S01]  /*0840*/  IMAD R21, R0, 0x8, R19 ;  /* 0x0000000800157824 */ /* 0x000fe200078e0213 */
[-C--:B------:R-:W-:Y:S01]  /*0850*/  LEA.HI.X.SX32 R17, R17, R2.reuse, 0x1, P1 ;  /* 0x0000000211117211 */ /* 0x080fe200008f0eff */
[----:B------:R-:W3:Y:S01]  /*0860*/  LDG.E.U16 R46, desc[UR10][R8.64] ;  /* 0x0000000a082e7981 */ /* 0x000ee2000c1e1500 */
[----:B------:R-:W-:-:S02]  /*0870*/  LEA.HI.X.SX32 R11, R19, R2, 0x1, P0 ;  /* 0x00000002130b7211 */ /* 0x000fc400000f0eff */
[----:B------:R-:W-:Y:S01]  /*0880*/  LEA R19, R0, R21, 0x3 ;  /* 0x0000001500137211 */ /* 0x000fe200078e18ff */
[----:B------:R1:W3:Y:S01]  /*0890*/  LDG.E.U16 R45, desc[UR10][R16.64] ;  /* 0x0000000a102d7981 */ /* 0x0002e2000c1e1500 */
[----:B------:R-:W-:-:S03]  /*08a0*/  LEA R12, P0, R21, R3, 0x1 ;  /* 0x00000003150c7211 */ /* 0x000fc600078008ff */
[C---:B------:R-:W-:Y:S01]  /*08b0*/  IMAD R23, R0.reuse, 0x8, R19 ;  /* 0x0000000800177824 */ /* 0x040fe200078e0213 */
[-C--:B------:R-:W-:Y:S01]  /*08c0*/  LEA.HI.X.SX32 R13, R21, R2.reuse, 0x1, P0 ;  /* 0x00000002150d7211 */ /* 0x080fe200000f0eff */
[----:B------:R1:W3:Y:S03]  /*08d0*/  LDG.E.U16 R47, desc[UR10][R10.64] ;  /* 0x0000000a0a2f7981 */ /* 0x0002e6000c1e1500 */
        /* <DEDUP_REMOVED lines=107> */
[----:B------:R-:W3:Y:S02]  /*0f90*/  LDG.E.U16 R75, desc[UR10][R12.64] ;  /* 0x0000000a0c4b7981 */ /* 0x000ee4000c1e1500 */
[----:B------:R-:W-:Y:S01]  /*0fa0*/  IMAD R23, R0, 0x8, R17 ;  /* 0x0000000800177824 */ /* 0x000fe200078e0211 */
[C---:B----4-:R-:W-:Y:S01]  /*0fb0*/  LEA R14, P0, R21.reuse, R3, 0x1 ;  /* 0x00000003150e7211 */ /* 0x050fe200078008ff */
[----:B------:R1:W4:Y:S03]  /*0fc0*/  LDG.E.U16 R73, desc[UR10][R18.64] ;  /* 0x0000000a12497981 */ /* 0x000326000c1e1500 */
[----:B------:R-:W-:-:S02]  /*0fd0*/  LEA.HI.X.SX32 R15, R21, R2, 0x1, P0 ;  /* 0x00000002150f7211 */ /* 0x000fc400000f0eff */
[-C--:B0-----:R-:W-:Y:S02]  /*0fe0*/  LEA R8, P0, R23, R3.reuse, 0x1 ;  /* 0x0000000317087211 */ /* 0x081fe400078008ff */
[----:B------:R-:W-:Y:S01]  /*0ff0*/  LEA R16, P1, R17, R3, 0x1 ;  /* 0x0000000311107211 */ /* 0x000fe200078208ff */
[----:B------:R0:W4:Y:S01]  /*1000*/  LDG.E.U16 R76, desc[UR10][R14.64] ;  /* 0x0000000a0e4c7981 */ /* 0x000122000c1e1500 */
[----:B-1----:R-:W-:-:S05]  /*1010*/  LEA R19, R0, R23, 0x3 ;  /* 0x0000001700137211 */ /* 0x002fca00078e18ff */
[C---:B------:R-:W-:Y:S01]  /*1020*/  IMAD R21, R0.reuse, 0x8, R19 ;  /* 0x0000000800157824 */ /* 0x040fe200078e0213 */
[-C--:B------:R-:W-:Y:S02]  /*1030*/  LEA.HI.X.SX32 R9, R23, R2.reuse, 0x1, P0 ;  /* 0x0000000217097211 */ /* 0x080fe400000f0eff */
[C---:B------:R-:W-:Y:S02]  /*1040*/  LEA R10, P0, R19.reuse, R3, 0x1 ;  /* 0x00000003130a7211 */ /* 0x040fe400078008ff */
[C---:B------:R-:W-:Y:S02]  /*1050*/  LEA R23, R0.reuse, R21, 0x3 ;  /* 0x0000001500177211 */ /* 0x040fe400078e18ff */
[-C--:B------:R-:W-:Y:S01]  /*1060*/  LEA.HI.X.SX32 R11, R19, R2.reuse, 0x1, P0 ;  /* 0x00000002130b7211 */ /* 0x080fe200000f0eff */
[----:B------:R1:W4:Y:S01]  /*1070*/  LDG.E.U16 R9, desc[UR10][R8.64] ;  /* 0x0000000a08097981 */ /* 0x000322000c1e1500 */
[----:B------:R-:W-:Y:S01]  /*1080*/  LEA R12, P0, R21, R3, 0x1 ;  /* 0x00000003150c7211 */ /* 0x000fe200078008ff */
[----:B------:R-:W-:Y:S01]  /*1090*/  IMAD R0, R0, 0x8, R23 ;  /* 0x0000000800007824 */ /* 0x000fe200078e0217 */
[-C--:B------:R-:W-:Y:S01]  /*10a0*/  LEA.HI.X.SX32 R17, R17, R2.reuse, 0x1, P1 ;  /* 0x0000000211117211 */ /* 0x080fe200008f0eff */
[----:B------:R1:W4:Y:S01]  /*10b0*/  LDG.E.U16 R10, desc[UR10][R10.64] ;  /* 0x0000000a0a0a7981 */ /* 0x000322000c1e1500 */
[----:B------:R-:W-:-:S02]  /*10c0*/  LEA.HI.X.SX32 R13, R21, R2, 0x1, P0 ;  /* 0x00000002150d7211 */ /* 0x000fc400000f0eff */
[CC--:B------:R-:W-:Y:S01]  /*10d0*/  LEA R18, P1, R23.reuse, R3.reuse, 0x1 ;  /* 0x0000000317127211 */ /* 0x0c0fe200078208ff */
[----:B------:R-:W4:Y:S01]  /*10e0*/  LDG.E.U16 R16, desc[UR10][R16.64] ;  /* 0x0000000a10107981 */ /* 0x000f22000c1e1500 */
[C---:B0-----:R-:W-:Y:S02]  /*10f0*/  LEA R14, P0, R0.reuse, R3, 0x1 ;  /* 0x00000003000e7211 */ /* 0x041fe400078008ff */
[-C--:B------:R-:W-:Y:S01]  /*1100*/  LEA.HI.X.SX32 R19, R23, R2.reuse, 0x1, P1 ;  /* 0x0000000217137211 */ /* 0x080fe200008f0eff */
[----:B------:R-:W4:Y:S01]  /*1110*/  LDG.E.U16 R12, desc[UR10][R12.64] ;  /* 0x0000000a0c0c7981 */ /* 0x000f22000c1e1500 */
[----:B------:R-:W-:-:S03]  /*1120*/  LEA.HI.X.SX32 R15, R0, R2, 0x1, P0 ;  /* 0x00000002000f7211 */ /* 0x000fc600000f0eff */
[----:B------:R-:W4:Y:S04]  /*1130*/  LDG.E.U16 R18, desc[UR10][R18.64] ;  /* 0x0000000a12127981 */ /* 0x000f28000c1e1500 */
[----:B------:R-:W4:Y:S01]  /*1140*/  LDG.E.U16 R14, desc[UR10][R14.64] ;  /* 0x0000000a0e0e7981 */ /* 0x000f22000c1e1500 */
[----:B------:R-:W0:Y:S01]  /*1150*/  S2UR UR6, SR_CgaCtaId ;  /* 0x00000000000679c3 */ /* 0x000e220000008800 */
[C---:B------:R-:W-:Y:S01]  /*1160*/  LOP3.LUT R0, R20.reuse, 0xc0, RZ, 0xc0, !PT ;  /* 0x000000c014007812 */ /* 0x040fe200078ec0ff */
[----:B------:R-:W-:Y:S01]  /*1170*/  UMOV UR4, 0x400 ;  /* 0x0000040000047882 */ /* 0x000fe20000000000 */
[----:B-1----:R-:W-:Y:S02]  /*1180*/  LOP3.LUT R8, R20, 0xff, RZ, 0xc0, !PT ;  /* 0x000000ff14087812 */ /* 0x002fe400078ec0ff */
[----:B------:R-:W-:-:S02]  /*1190*/  SHF.R.U32.HI R3, RZ, 0x2, R0 ;  /* 0x00000002ff037819 */ /* 0x000fc40000011600 */
[----:B------:R-:W-:-:S04]  /*11a0*/  SHF.L.U32 R0, R8, 0x1, RZ ;  /* 0x0000000108007819 */ /* 0x000fc800000006ff */
[----:B------:R-:W-:Y:S01]  /*11b0*/  LOP3.LUT R11, R0, R3, RZ, 0x3c, !PT ;  /* 0x00000003000b7212 */ /* 0x000fe200078e3cff */
[----:B0-----:R-:W-:Y:S01]  /*11c0*/  ULEA UR6, UR6, UR4, 0x18 ;  /* 0x0000000406067291 */ /* 0x001fe2000f8ec0ff */
[----:B------:R-:W0:Y:S08]  /*11d0*/  LDCU UR4, c[0x0][0x3f0] ;  /* 0x00007e00ff0477ac */ /* 0x000e300008000800 */
[----:B------:R-:W-:Y:S04]  /*11e0*/  STS.U16 [R11+UR6+0x10400], R6 ;  /* 0x010400060b007988 */ /* 0x000fe80008000406 */
[----:B-----5:R-:W-:Y:S04]  /*11f0*/  STS.U16 [R11+UR6+0x10600], R7 ;  /* 0x010600070b007988 */ /* 0x020fe80008000406 */
[----:B--2---:R-:W-:Y:S04]  /*1200*/  STS.U16 [R11+UR6+0x10800], R22 ;  /* 0x010800160b007988 */ /* 0x004fe80008000406 */
[----:B------:R-:W-:Y:S04]  /*1210*/  STS.U16 [R11+UR6+0x10a00], R24 ;  /* 0x010a00180b007988 */ /* 0x000fe80008000406 */
        /* <DEDUP_REMOVED lines=15> */
[----:B---3--:R-:W-:Y:S04]  /*1310*/  STS.U16 [R11+UR6+0x12a00], R40 ;  /* 0x012a00280b007988 */ /* 0x008fe80008000406 */
[----:B------:R-:W-:Y:S04]  /*1320*/  STS.U16 [R11+UR6+0x12c00], R41 ;  /* 0x012c00290b007988 */ /* 0x000fe80008000406 */
[----:B------:R-:W-:Y:S04]  /*1330*/  STS.U16 [R11+UR6+0x12e00], R42 ;  /* 0x012e002a0b007988 */ /* 0x000fe80008000406 */
[----:B------:R-:W-:Y:S04]  /*1340*/  STS.U16 [R11+UR6+0x13000], R43 ;  /* 0x0130002b0b007988 */ /* 0x000fe80008000406 */
[----:B------:R-:W-:Y:S04]  /*1350*/  STS.U16 [R11+UR6+0x13200], R44 ;  /* 0x0132002c0b007988 */ /* 0x000fe80008000406 */
[----:B------:R-:W-:Y:S04]  /*1360*/  STS.U16 [R11+UR6+0x13400], R45 ;  /* 0x0134002d0b007988 */ /* 0x000fe80008000406 */
[----:B------:R-:W-:Y:S04]  /*1370*/  STS.U16 [R11+UR6+0x13600], R46 ;  /* 0x0136002e0b007988 */ /* 0x000fe80008000406 */
[----:B------:R-:W-:Y:S01]  /*1380*/  STS.U16 [R11+UR6+0x13800], R47 ;  /* 0x0138002f0b007988 */ /* 0x000fe20008000406 */
[----:B0-----:R-:W-:Y:S01]  /*1390*/  UISETP.GE.AND UP0, UPT, UR4, 0x1, UPT ;  /* 0x000000010400788c */ /* 0x001fe2000bf06270 */
[----:B------:R-:W-:Y:S01]  /*13a0*/  IMAD.MOV.U32 R0, RZ, RZ, -0x800000 ;  /* 0xff800000ff007424 */ /* 0x000fe200078e00ff */
[----:B------:R-:W-:Y:S01]  /*13b0*/  MOV R2, 0xff800000 ;  /* 0xff80000000027802 */ /* 0x000fe20000000f00 */
[----:B------:R0:W-:Y:S01]  /*13c0*/  STS.U16 [R11+UR6+0x10000], R4 ;  /* 0x010000040b007988 */ /* 0x0001e20008000406 */
[----:B------:R-:W-:Y:S01]  /*13d0*/  IMAD.MOV.U32 R3, RZ, RZ, -0x800000 ;  /* 0xff800000ff037424 */ /* 0x000fe200078e00ff */
[----:B------:R-:W-:Y:S01]  /*13e0*/  MOV R171, 0x3f800000 ;  /* 0x3f80000000ab7802 */ /* 0x000fe20000000f00 */
[----:B------:R-:W-:Y:S01]  /*13f0*/  IMAD.MOV.U32 R170, RZ, RZ, 0x3f800000 ;  /* 0x3f800000ffaa7424 */ /* 0x000fe200078e00ff */
[----:B------:R-:W-:Y:S01]  /*1400*/  STS.U16 [R11+UR6+0x10200], R5 ;  /* 0x010200050b007988 */ /* 0x000fe20008000406 */
[----:B------:R-:W-:Y:S01]  /*1410*/  IMAD.MOV.U32 R172, RZ, RZ, 0x3f800000 ;  /* 0x3f800000ffac7424 */ /* 0x000fe200078e00ff */
[----:B------:R-:W-:-:S02]  /*1420*/  MOV R173, 0x3f800000 ;  /* 0x3f80000000ad7802 */ /* 0x000fc40000000f00 */
[----:B------:R-:W-:Y:S01]  /*1430*/  CS2R R108, SRZ ;  /* 0x00000000006c7805 */ /* 0x000fe2000001ff00 */
[----:B------:R-:W-:Y:S01]  /*1440*/  STS.U16 [R11+UR6+0x13a00], R48 ;  /* 0x013a00300b007988 */ /* 0x000fe20008000406 */
[----:B------:R-:W-:Y:S02]  /*1450*/  CS2R R110, SRZ ;  /* 0x00000000006e7805 */ /* 0x000fe4000001ff00 */
[----:B0-----:R-:W-:Y:S02]  /*1460*/  MOV R4, 0xff800000 ;  /* 0xff80000000047802 */ /* 0x001fe40000000f00 */
[----:B------:R-:W-:Y:S01]  /*1470*/  CS2R R88, SRZ ;  /* 0x0000000000587805 */ /* 0x000fe2000001ff00 */
[----:B------:R0:W-:Y:S01]  /*1480*/  STS.U16 [R11+UR6+0x13c00], R49 ;  /* 0x013c00310b007988 */ /* 0x0001e20008000406 */
[----:B------:R-:W-:Y:S02]  /*1490*/  CS2R R90, SRZ ;  /* 0x00000000005a7805 */ /* 0x000fe4000001ff00 */
[----:B------:R-:W-:-:S02]  /*14a0*/  CS2R R104, SRZ ;  /* 0x0000000000687805 */ /* 0x000fc4000001ff00 */
[----:B------:R-:W-:Y:S01]  /*14b0*/  CS2R R106, SRZ ;  /* 0x00000000006a7805 */ /* 0x000fe2000001ff00 */
[----:B------:R-:W-:Y:S01]  /*14c0*/  STS.U16 [R11+UR6+0x13e00], R50 ;  /* 0x013e00320b007988 */ /* 0x000fe20008000406 */
[----:B------:R-:W-:Y:S02]  /*14d0*/  CS2R R96, SRZ ;  /* 0x0000000000607805 */ /* 0x000fe4000001ff00 */
[----:B------:R-:W-:Y:S02]  /*14e0*/  CS2R R98, SRZ ;  /* 0x0000000000627805 */ /* 0x000fe4000001ff00 */
        /* <DEDUP_REMOVED lines=12> */
[----:B0-----:R-:W-:Y:S01]  /*15b0*/  CS2R R48, SRZ ;  /* 0x0000000000307805 */ /* 0x001fe2000001ff00 */
[----:B------:R-:W-:Y:S01]  /*15c0*/  STS.U16 [R11+UR6+0x14600], R54 ;  /* 0x014600360b007988 */ /* 0x000fe20008000406 */
[----:B-1----:R-:W-:Y:S02]  /*15d0*/  CS2R R50, SRZ ;  /* 0x0000000000327805 */ /* 0x002fe4000001ff00 */
[----:B------:R-:W-:Y:S01]  /*15e0*/  LOP3.LUT R5, R20, 0x3f, RZ, 0xc0, !PT ;  /* 0x0000003f14057812 */ /* 0x000fe200078ec0ff */
[----:B------:R0:W-:Y:S01]  /*15f0*/  STS.U16 [R11+UR6+0x14800], R55 ;  /* 0x014800370b007988 */ /* 0x0001e20008000406 */
[----:B--2---:R-:W-:-:S03]  /*1600*/  CS2R R52, SRZ ;  /* 0x0000000000347805 */ /* 0x004fc6000001ff00 */
[----:B------:R-:W-:Y:S04]  /*1610*/  STS.U16 [R11+UR6+0x14a00], R56 ;  /* 0x014a00380b007988 */ /* 0x000fe80008000406 */
[----:B------:R1:W-:Y:S01]  /*1620*/  STS.U16 [R11+UR6+0x14c00], R57 ;  /* 0x014c00390b007988 */ /* 0x0003e20008000406 */
[----:B0-----:R-:W-:-:S03]  /*1630*/  CS2R R54, SRZ ;  /* 0x0000000000367805 */ /* 0x001fc6000001ff00 */
[----:B------:R-:W-:Y:S04]  /*1640*/  STS.U16 [R11+UR6+0x14e00], R58 ;  /* 0x014e003a0b007988 */ /* 0x000fe80008000406 */
[----:B------:R0:W-:Y:S01]  /*1650*/  STS.U16 [R11+UR6+0x15000], R59 ;  /* 0x0150003b0b007988 */ /* 0x0001e20008000406 */
[----:B-1----:R-:W-:-:S03]  /*1660*/  CS2R R56, SRZ ;  /* 0x0000000000387805 */ /* 0x002fc6000001ff00 */
        /* <DEDUP_REMOVED lines=19> */
[----:B------:R-:W-:Y:S01]  /*17a0*/  STS.U16 [R11+UR6+0x16e00], R74 ;  /* 0x016e004a0b007988 */ /* 0x000fe20008000406 */
[----:B0-----:R-:W-:-:S03]  /*17b0*/  CS2R R70, SRZ ;  /* 0x0000000000467805 */ /* 0x001fc6000001ff00 */
[----:B------:R-:W-:Y:S04]  /*17c0*/  STS.U16 [R11+UR6+0x17000], R75 ;  /* 0x0170004b0b007988 */ /* 0x000fe80008000406 */
[----:B----4-:R0:W-:Y:S04]  /*17d0*/  STS.U16 [R11+UR6+0x16c00], R73 ;  /* 0x016c00490b007988 */ /* 0x0101e80008000406 */
[----:B------:R-:W-:Y:S04]  /*17e0*/  STS.U16 [R11+UR6+0x17600], R9 ;  /* 0x017600090b007988 */ /* 0x000fe80008000406 */
[----:B------:R-:W-:Y:S04]  /*17f0*/  STS.U16 [R11+UR6+0x17800], R10 ;  /* 0x0178000a0b007988 */ /* 0x000fe80008000406 */
[----:B------:R-:W-:Y:S04]  /*1800*/  STS.U16 [R11+UR6+0x17400], R16 ;  /* 0x017400100b007988 */ /* 0x000fe80008000406 */
[----:B------:R-:W-:Y:S04]  /*1810*/  STS.U16 [R11+UR6+0x17a00], R12 ;  /* 0x017a000c0b007988 */ /* 0x000fe80008000406 */
[----:B------:R-:W-:Y:S04]  /*1820*/  STS.U16 [R11+UR6+0x17c00], R18 ;  /* 0x017c00120b007988 */ /* 0x000fe80008000406 */
[----:B------:R-:W-:Y:S01]  /*1830*/  STS.U16 [R11+UR6+0x17e00], R14 ;  /* 0x017e000e0b007988 */ /* 0x000fe20008000406 */
[----:B0-----:R-:W-:-:S02]  /*1840*/  CS2R R72, SRZ ;  /* 0x0000000000487805 */ /* 0x001fc4000001ff00 */
[----:B------:R-:W-:Y:S01]  /*1850*/  CS2R R74, SRZ ;  /* 0x00000000004a7805 */ /* 0x000fe2000001ff00 */
[----:B------:R0:W-:Y:S02]  /*1860*/  STS.U16 [R11+UR6+0x17200], R76 ;  /* 0x0172004c0b007988 */ /* 0x0001e40008000406 */
[----:B0-----:R-:W-:Y:S01]  /*1870*/  CS2R R76, SRZ ;  /* 0x00000000004c7805 */ /* 0x001fe2000001ff00 */
[----:B------:R-:W-:Y:S06]  /*1880*/  BRA.U !UP0, `(.L_x_0) ;  /* 0x0000009508287547 */ /* 0x000fec000b800000 */
[----:B------:R-:W0:Y:S01]  /*1890*/  LDC R6, c[0x0][0x3d8] ;  /* 0x0000f600ff067b82 */ /* 0x000e220000000800 */
[----:B------:R-:W-:Y:S01]  /*18a0*/  SHF.R.U32.HI R3, RZ, 0x6, R20 ;  /* 0x00000006ff037819 */ /* 0x000fe20000011614 */
[----:B------:R-:W1:Y:S01]  /*18b0*/  LDCU.64 UR4, c[0x0][0x3d0] ;  /* 0x00007a00ff0477ac */ /* 0x000e620008000a00 */
[C---:B------:R-:W-:Y:S01]  /*18c0*/  LOP3.LUT P0, RZ, R20.reuse, 0x7, RZ, 0xc0, !PT ;  /* 0x0000000714ff7812 */ /* 0x040fe2000780c0ff */
[----:B------:R-:W-:Y:S01]  /*18d0*/  IMAD.MOV.U32 R177, RZ, RZ, -0x800000 ;  /* 0xff800000ffb17424 */ /* 0x000fe200078e00ff */
[----:B------:R-:W-:Y:S01]  /*18e0*/  SGXT.U32 R3, R3, 0x2 ;  /* 0x000000020303781a */ /* 0x000fe20000000000 */
[----:B------:R-:W-:Y:S01]  /*18f0*/  IMAD.MOV.U32 R181, RZ, RZ, -0x800000 ;  /* 0xff800000ffb57424 */ /* 0x000fe200078e00ff */
[----:B------:R-:W-:Y:S01]  /*1900*/  LOP3.LUT P1, RZ, R20, 0x3, RZ, 0xc0, !PT ;  /* 0x0000000314ff7812 */ /* 0x000fe2000782c0ff */
[----:B------:R-:W2:Y:S01]  /*1910*/  LDC R91, c[0x0][0x3c8] ;  /* 0x0000f200ff5b7b82 */ /* 0x000ea20000000800 */
[----:B------:R-:W-:Y:S02]  /*1920*/  MOV R175, 0xff800000 ;  /* 0xff80000000af7802 */ /* 0x000fe40000000f00 */
[----:B------:R-:W-:-:S02]  /*1930*/  CS2R R108, SRZ ;  /* 0x00000000006c7805 */ /* 0x000fc4000001ff00 */
[----:B------:R-:W-:Y:S02]  /*1940*/  MOV R179, 0xff800000 ;  /* 0xff80000000b37802 */ /* 0x000fe40000000f00 */
[----:B------:R-:W-:Y:S02]  /*1950*/  CS2R R110, SRZ ;  /* 0x00000000006e7805 */ /* 0x000fe4000001ff00 */
[----:B------:R-:W-:Y:S02]  /*1960*/  CS2R R104, SRZ ;  /* 0x0000000000687805 */ /* 0x000fe4000001ff00 */
[----:B------:R-:W-:Y:S02]  /*1970*/  CS2R R106, SRZ ;  /* 0x00000000006a7805 */ /* 0x000fe4000001ff00 */
[----:B------:R-:W-:Y:S01]  /*1980*/  CS2R R102, SRZ ;  /* 0x0000000000667805 */ /* 0x000fe2000001ff00 */
[----:B------:R-:W3:Y:S01]  /*1990*/  LDC.64 R92, c[0x0][0x388] ;  /* 0x0000e200ff5c7b82 */ /* 0x000ee20000000a00 */
[----:B------:R-:W-:Y:S01]  /*19a0*/  IMAD.MOV.U32 R170, RZ, RZ, 0x3f800000 ;  /* 0x3f800000ffaa7424 */ /* 0x000fe200078e00ff */
[----:B------:R-:W-:Y:S01]  /*19b0*/  MOV R171, 0x3f800000 ;  /* 0x3f80000000ab7802 */ /* 0x000fe20000000f00 */
[----:B------:R-:W-:Y:S01]  /*19c0*/  IMAD.MOV.U32 R172, RZ, RZ, 0x3f800000 ;  /* 0x3f800000ffac7424 */ /* 0x000fe200078e00ff */
[----:B-1----:R-:W-:Y:S01]  /*19d0*/  UIMAD UR4, UR7, UR4, URZ ;  /* 0x00000004070472a4 */ /* 0x002fe2000f8e02ff */
[----:B------:R-:W-:Y:S01]  /*19e0*/  IMAD R5, R5, UR5, RZ ;  /* 0x0000000505057c24 */ /* 0x000fe2000f8e02ff */
[----:B------:R-:W-:Y:S01]  /*19f0*/  MOV R173, 0x3f800000 ;  /* 0x3f80000000ad7802 */ /* 0x000fe20000000f00 */
[----:B------:R-:W1:Y:S01]  /*1a00*/  LDCU UR12, c[0x0][0x3f0] ;  /* 0x00007e00ff0c77ac */ /* 0x000e620008000800 */
[----:B0-----:R-:W-:Y:S01]  /*1a10*/  IMAD R9, R3, R6, RZ ;  /* 0x0000000603097224 */ /* 0x001fe200078e02ff */
[----:B------:R-:W0:Y:S01]  /*1a20*/  LDC.64 R204, c[0x0][0x390] ;  /* 0x0000e400ffcc7b82 */ /* 0x000e220000000a00 */
[----:B------:R-:W-:Y:S01]  /*1a30*/  SHF.L.U32 R7, R5, 0x1, RZ ;  /* 0x0000000105077819 */ /* 0x000fe200000006ff */
[----:B------:R-:W-:Y:S01]  /*1a40*/  USHF.L.U32 UR5, UR4, 0x1, URZ ;  /* 0x0000000104057899 */ /* 0x000fe200080006ff */
[----:B------:R-:W-:Y:S01]  /*1a50*/  IMAD R11, R6, 0x4, R9 ;  /* 0x00000004060b7824 */ /* 0x000fe200078e0209 */
[----:B------:R-:W4:Y:S01]  /*1a60*/  LDCU UR9, c[0x0][0x3a8] ;  /* 0x00007500ff0977ac */ /* 0x000f220008000800 */
[----:B--2---:R-:W-:-:S03]  /*1a70*/  IMAD R8, R8, R91, RZ ;  /* 0x0000005b08087224 */ /* 0x004fc600078e02ff */
[----:B------:R-:W-:Y:S01]  /*1a80*/  LEA R13, R6, R11, 0x2 ;  /* 0x0000000b060d7211 */ /* 0x000fe200078e10ff */
[----:B------:R-:W2:Y:S01]  /*1a90*/  LDC.64 R2, c[0x0][0x3c0] ;  /* 0x0000f000ff027b82 */ /* 0x000ea20000000a00 */
[----:B------:R-:W-:-:S03]  /*1aa0*/  IMAD R0, R91, 0x100, R8 ;  /* 0x000001005b007824 */ /* 0x000fc600078e0208 */
[----:B------:R-:W-:-:S05]  /*1ab0*/  IMAD R15, R6, 0x4, R13 ;  /* 0x00000004060f7824 */ /* 0x000fca00078e020d */
[----:B------:R-:W-:-:S05]  /*1ac0*/  LEA R17, R6, R15, 0x2 ;  /* 0x0000000f06117211 */ /* 0x000fca00078e10ff */
[----:B------:R-:W-:Y:S01]  /*1ad0*/  IMAD R19, R6, 0x4, R17 ;  /* 0x0000000406137824 */ /* 0x000fe200078e0211 */
[----:B0-----:R-:W-:Y:S01]  /*1ae0*/  IADD3 R204, P4, P5, R7, UR5, R204 ;  /* 0x0000000507cc7c10 */ /* 0x001fe2000fd9e0cc */
[----:B------:R-:W-:-:S03]  /*1af0*/  UIMAD.WIDE UR4, UR4, 0x2, URZ ;  /* 0x00000002040478a5 */ /* 0x000fc6000f8e02ff */
[----:B------:R-:W-:-:S04]  /*1b00*/  LEA R21, R6, R19, 0x2 ;  /* 0x0000001306157211 */ /* 0x000fc800078e10ff */
[----:B------:R-:W-:Y:S01]  /*1b10*/  UMOV UR4, URZ ;  /* 0x000000ff00047c82 */ /* 0x000fe20008000000 */
[----:B------:R-:W-:Y:S02]  /*1b20*/  IMAD R23, R6, 0x4, R21 ;  /* 0x0000000406177824 */ /* 0x000fe400078e0215 */
[----:B--2---:R-:W-:Y:S02]  /*1b30*/  IMAD R2, R2, UR7, RZ ;  /* 0x0000000702027c24 */ /* 0x004fe4000f8e02ff */
[C---:B------:R-:W-:Y:S01]  /*1b40*/  IMAD R14, R3.reuse, 0x12, RZ ;  /* 0x00000012030e7824 */ /* 0x040fe200078e02ff */
[----:B------:R-:W-:Y:S01]  /*1b50*/  LEA R25, R6, R23, 0x2 ;  /* 0x0000001706197211 */ /* 0x000fe200078e10ff */
[C---:B------:R-:W-:Y:S01]  /*1b60*/  IMAD R112, R3.reuse, 0x34, RZ ;  /* 0x0000003403707824 */ /* 0x040fe200078e02ff */
[----:B---3--:R-:W-:Y:S01]  /*1b70*/  LEA R157, P2, R2, R92, 0x1 ;  /* 0x0000005c029d7211 */ /* 0x008fe200078408ff */
[----:B------:R-:W-:Y:S02]  /*1b80*/  IMAD R113, R3, 0x35, RZ ;  /* 0x0000003503717824 */ /* 0x000fe400078e02ff */
[----:B------:R-:W-:Y:S01]  /*1b90*/  IMAD R27, R6, 0x4, R25 ;  /* 0x00000004061b7824 */ /* 0x000fe200078e0219 */
[----:B------:R-:W-:Y:S01]  /*1ba0*/  LEA.HI.X.SX32 R93, R2, R93, 0x1, P2 ;  /* 0x0000005d025d7211 */ /* 0x000fe200010f0eff */
[----:B------:R-:W-:Y:S01]  /*1bb0*/  IMAD.HI R2, R5, 0x2, RZ ;  /* 0x0000000205027827 */ /* 0x000fe200078e02ff */
[----:B------:R-:W-:-:S02]  /*1bc0*/  LEA R154, P2, R8, R157, 0x1 ;  /* 0x0000009d089a7211 */ /* 0x000fc400078408ff */
[----:B------:R-:W-:Y:S01]  /*1bd0*/  LEA R29, R6, R27, 0x2 ;  /* 0x0000001b061d7211 */ /* 0x000fe200078e10ff */
[C---:B------:R-:W-:Y:S01]  /*1be0*/  IMAD R114, R3.reuse, 0x36, RZ ;  /* 0x0000003603727824 */ /* 0x040fe200078e02ff */
[----:B------:R-:W-:Y:S01]  /*1bf0*/  LEA R156, P3, R0, R157, 0x1 ;  /* 0x0000009d009c7211 */ /* 0x000fe200078608ff */
[C---:B------:R-:W-:Y:S01]  /*1c00*/  IMAD R115, R3.reuse, 0x37, RZ ;  /* 0x0000003703737824 */ /* 0x040fe200078e02ff */
[-C--:B------:R-:W-:Y:S01]  /*1c10*/  LEA.HI.X.SX32 R155, R8, R93.reuse, 0x1, P2 ;  /* 0x0000005d089b7211 */ /* 0x080fe200010f0eff */
[----:B------:R-:W-:Y:S01]  /*1c20*/  IMAD R31, R6, 0x4, R29 ;  /* 0x00000004061f7824 */ /* 0x000fe200078e021d */
[----:B------:R-:W-:Y:S01]  /*1c30*/  LEA.HI.X.SX32 R157, R0, R93, 0x1, P3 ;  /* 0x0000005d009d7211 */ /* 0x000fe200018f0eff */
[C---:B------:R-:W-:Y:S01]  /*1c40*/  IMAD R116, R3.reuse, 0x38, RZ ;  /* 0x0000003803747824 */ /* 0x040fe200078e02ff */
[----:B------:R-:W-:Y:S01]  /*1c50*/  IADD3.X R0, PT, PT, R2, UR5, R205, P4, P5 ;  /* 0x0000000502007c10 */ /* 0x000fe2000a7ea4cd */
[C---:B------:R-:W-:Y:S01]  /*1c60*/  IMAD R117, R3.reuse, 0x39, RZ ;  /* 0x0000003903757824 */ /* 0x040fe200078e02ff */
[C---:B------:R-:W-:Y:S01]  /*1c70*/  LEA R33, R6.reuse, R31, 0x2 ;  /* 0x0000001f06217211 */ /* 0x040fe200078e10ff */
[----:B------:R-:W-:Y:S01]  /*1c80*/  IMAD R118, R3, 0x3a, RZ ;  /* 0x0000003a03767824 */ /* 0x000fe200078e02ff */
[-C--:B------:R-:W-:Y:S01]  /*1c90*/  LEA R96, P2, R9, R204.reuse, 0x1 ;  /* 0x000000cc09607211 */ /* 0x080fe200078408ff */
[----:B------:R-:W-:Y:S01]  /*1ca0*/  IMAD R119, R3, 0x3b, RZ ;  /* 0x0000003b03777824 */ /* 0x000fe200078e02ff */
[----:B------:R-:W-:Y:S01]  /*1cb0*/  LEA R100, P3, R11, R204, 0x1 ;  /* 0x000000cc0b647211 */ /* 0x000fe200078608ff */
[C---:B------:R-:W-:Y:S01]  /*1cc0*/  IMAD R35, R6.reuse, 0x4, R33 ;  /* 0x0000000406237824 */ /* 0x040fe200078e0221 */
[----:B------:R-:W-:Y:S01]  /*1cd0*/  LEA.HI.X.SX32 R97, R9, R0, 0x1, P2 ;  /* 0x0000000009617211 */ /* 0x000fe200010f0eff */
[----:B------:R-:W-:Y:S01]  /*1ce0*/  IMAD R120, R3, 0x3c, RZ ;  /* 0x0000003c03787824 */ /* 0x000fe200078e02ff */
[----:B------:R-:W-:Y:S01]  /*1cf0*/  LEA R98, P2, R13, R204, 0x1 ;  /* 0x000000cc0d627211 */ /* 0x000fe200078408ff */
[----:B------:R-:W-:Y:S01]  /*1d00*/  IMAD R121, R3, 0x3d, RZ ;  /* 0x0000003d03797824 */ /* 0x000fe200078e02ff */
[C---:B------:R-:W-:Y:S01]  /*1d10*/  LEA R37, R6.reuse, R35, 0x2 ;  /* 0x0000002306257211 */ /* 0x040fe200078e10ff */
[----:B------:R0:W-:Y:S01]  /*1d20*/  STL.64 [R1+0x398], R96 ;  /* 0x0003986001007387 */ /* 0x0001e20000100a00 */
[-C--:B------:R-:W-:Y:S01]  /*1d30*/  LEA.HI.X.SX32 R101, R11, R0.reuse, 0x1, P3 ;  /* 0x000000000b657211 */ /* 0x080fe200018f0eff */
[----:B------:R-:W-:Y:S01]  /*1d40*/  IMAD R122, R3, 0x3e, RZ ;  /* 0x0000003e037a7824 */ /* 0x000fe200078e02ff */
[----:B------:R-:W-:Y:S01]  /*1d50*/  LEA.HI.X.SX32 R99, R13, R0, 0x1, P2 ;  /* 0x000000000d637211 */ /* 0x000fe200010f0eff */
[----:B------:R-:W-:-:S02]  /*1d60*/  IMAD R39, R6, 0x4, R37 ;  /* 0x0000000406277824 */ /* 0x000fc400078e0225 */
[----:B------:R2:W-:Y:S03]  /*1d70*/  STL.64 [R1+0x390], R100 ;  /* 0x0003906401007387 */ /* 0x0005e60000100a00 */
[----:B------:R-:W-:Y:S01]  /*1d80*/  LEA R41, R6, R39, 0x2 ;  /* 0x0000002706297211 */ /* 0x000fe200078e10ff */
[----:B------:R3:W-:Y:S01]  /*1d90*/  STL.64 [R1+0x388], R98 ;  /* 0x0003886201007387 */ /* 0x0007e20000100a00 */
[----:B0-----:R-:W-:-:S03]  /*1da0*/  LEA R96, P4, R15, R204, 0x1 ;  /* 0x000000cc0f607211 */ /* 0x001fc600078808ff */
[C---:B------:R-:W-:Y:S01]  /*1db0*/  IMAD R43, R6.reuse, 0x4, R41 ;  /* 0x00000004062b7824 */ /* 0x040fe200078e0229 */
[----:B------:R-:W-:Y:S02]  /*1dc0*/  LEA.HI.X.SX32 R97, R15, R0, 0x1, P4 ;  /* 0x000000000f617211 */ /* 0x000fe400020f0eff */
[-C--:B--2---:R-:W-:Y:S02]  /*1dd0*/  LEA R100, P2, R17, R204.reuse, 0x1 ;  /* 0x000000cc11647211 */ /* 0x084fe400078408ff */
[C---:B------:R-:W-:Y:S01]  /*1de0*/  LEA R45, R6.reuse, R43, 0x2 ;  /* 0x0000002b062d7211 */ /* 0x040fe200078e10ff */
[----:B------:R0:W-:Y:S01]  /*1df0*/  STL.64 [R1+0x380], R96 ;  /* 0x0003806001007387 */ /* 0x0001e20000100a00 */
[----:B---3--:R-:W-:Y:S02]  /*1e00*/  LEA R98, P3, R19, R204, 0x1 ;  /* 0x000000cc13627211 */ /* 0x008fe400078608ff */
[-C--:B------:R-:W-:Y:S01]  /*1e10*/  LEA.HI.X.SX32 R101, R17, R0.reuse, 0x1, P2 ;  /* 0x0000000011657211 */ /* 0x080fe200010f0eff */
[----:B------:R-:W-:Y:S01]  /*1e20*/  IMAD R47, R6, 0x4, R45 ;  /* 0x00000004062f7824 */ /* 0x000fe200078e022d */
[----:B------:R-:W-:-:S03]  /*1e30*/  LEA.HI.X.SX32 R99, R19, R0, 0x1, P3 ;  /* 0x0000000013637211 */ /* 0x000fc600018f0eff */
[----:B------:R2:W-:Y:S01]  /*1e40*/  STL.64 [R1+0x378], R100 ;  /* 0x0003786401007387 */ /* 0x0005e20000100a00 */
[C---:B------:R-:W-:Y:S02]  /*1e50*/  LEA R49, R6.reuse, R47, 0x2 ;  /* 0x0000002f06317211 */ /* 0x040fe400078e10ff */
[C---:B0-----:R-:W-:Y:S01]  /*1e60*/  LEA R96, P4, R21.reuse, R204, 0x1 ;  /* 0x000000cc15607211 */ /* 0x041fe200078808ff */
[----:B------:R0:W-:Y:S02]  /*1e70*/  STL.64 [R1+0x370], R98 ;  /* 0x0003706201007387 */ /* 0x0001e40000100a00 */
[C---:B------:R-:W-:Y:S01]  /*1e80*/  IMAD R51, R6.reuse, 0x4, R49 ;  /* 0x0000000406337824 */ /* 0x040fe200078e0231 */
[----:B------:R-:W-:Y:S02]  /*1e90*/  LEA.HI.X.SX32 R97, R21, R0, 0x1, P4 ;  /* 0x0000000015617211 */ /* 0x000fe400020f0eff */
[C---:B------:R-:W-:Y:S02]  /*1ea0*/  LEA R18, P4, R27.reuse, R204, 0x1 ;  /* 0x000000cc1b127211 */ /* 0x040fe400078808ff */
[----:B------:R-:W-:Y:S01]  /*1eb0*/  LEA R53, R6, R51, 0x2 ;  /* 0x0000003306357211 */ /* 0x000fe200078e10ff */
[----:B------:R3:W-:Y:S01]  /*1ec0*/  STL.64 [R1+0x368], R96 ;  /* 0x0003686001007387 */ /* 0x0007e20000100a00 */
[----:B------:R-:W-:-:S02]  /*1ed0*/  LEA.HI.X.SX32 R19, R27, R0, 0x1, P4 ;  /* 0x000000001b137211 */ /* 0x000fc400020f0eff */
[----:B--2---:R-:W-:Y:S02]  /*1ee0*/  CS2R R100, SRZ ;  /* 0x0000000000647805 */ /* 0x004fe4000001ff00 */
[-C--:B------:R-:W-:Y:S01]  /*1ef0*/  LEA R22, P4, R33, R204.reuse, 0x1 ;  /* 0x000000cc21167211 */ /* 0x080fe200078808ff */
[C---:B------:R-:W-:Y:S01]  /*1f00*/  IMAD R55, R6.reuse, 0x4, R53 ;  /* 0x0000000406377824 */ /* 0x040fe200078e0235 */
[C---:B0-----:R-:W-:Y:S01]  /*1f10*/  LEA R98, P2, R23.reuse, R204, 0x1 ;  /* 0x000000cc17627211 */ /* 0x041fe200078408ff */
[----:B------:R-:W-:Y:S03]  /*1f20*/  STL.64 [R1+0x350], R18 ;  /* 0x0003501201007387 */ /* 0x000fe60000100a00 */
[----:B------:R-:W-:Y:S02]  /*1f30*/  LEA R57, R6, R55, 0x2 ;  /* 0x0000003706397211 */ /* 0x000fe400078e10ff */
[----:B------:R-:W-:-:S02]  /*1f40*/  LEA.HI.X.SX32 R99, R23, R0, 0x1, P2 ;  /* 0x0000000017637211 */ /* 0x000fc400010f0eff */
[----:B---3--:R-:W-:Y:S01]  /*1f50*/  LEA R96, P3, R25, R204, 0x1 ;  /* 0x000000cc19607211 */ /* 0x008fe200078608ff */
[C---:B------:R-:W-:Y:S01]  /*1f60*/  IMAD R59, R6.reuse, 0x4, R57 ;  /* 0x00000004063b7824 */ /* 0x040fe200078e0239 */
[-C--:B------:R-:W-:Y:S01]  /*1f70*/  LEA.HI.X.SX32 R23, R33, R0.reuse, 0x1, P4 ;  /* 0x0000000021177211 */ /* 0x080fe200020f0eff */
[----:B------:R0:W-:Y:S01]  /*1f80*/  STL.64 [R1+0x360], R98 ;  /* 0x0003606201007387 */ /* 0x0001e20000100a00 */
[----:B------:R-:W-:Y:S02]  /*1f90*/  LEA.HI.X.SX32 R97, R25, R0, 0x1, P3 ;  /* 0x0000000019617211 */ /* 0x000fe400018f0eff */
[C---:B------:R-:W-:Y:S02]  /*1fa0*/  LEA R61, R6.reuse, R59, 0x2 ;  /* 0x0000003b063d7211 */ /* 0x040fe400078e10ff */
[-C--:B------:R-:W-:Y:S01]  /*1fb0*/  LEA R24, P3, R31, R204.reuse, 0x1 ;  /* 0x000000cc1f187211 */ /* 0x080fe200078608ff */
[----:B------:R2:W-:Y:S01]  /*1fc0*/  STL.64 [R1+0x358], R96 ;  /* 0x0003586001007387 */ /* 0x0005e20000100a00 */
[----:B------:R-:W-:Y:S01]  /*1fd0*/  LEA R26, P4, R39, R204, 0x1 ;  /* 0x000000cc271a7211 */ /* 0x000fe200078808ff */
[----:B------:R-:W-:Y:S01]  /*1fe0*/  IMAD R63, R6, 0x4, R61 ;  /* 0x00000004063f7824 */ /* 0x000fe200078e023d */
[-C--:B------:R-:W-:Y:S01]  /*1ff0*/  LEA.HI.X.SX32 R25, R31, R0.reuse, 0x1, P3 ;  /* 0x000000001f197211 */ /* 0x080fe200018f0eff */
[----:B------:R-:W-:Y:S01]  /*2000*/  STL.64 [R1+0x338], R22 ;  /* 0x0003381601007387 */ /* 0x000fe20000100a00 */
[----:B------:R-:W-:-:S02]  /*2010*/  LEA.HI.X.SX32 R27, R39, R0, 0x1, P4 ;  /* 0x00000000271b7211 */ /* 0x000fc400020f0eff */
[----:B0-----:R-:W-:Y:S02]  /*2020*/  CS2R R98, SRZ ;  /* 0x0000000000627805 */ /* 0x001fe4000001ff00 */
[----:B------:R-:W-:Y:S02]  /*2030*/  LEA R65, R6, R63, 0x2 ;  /* 0x0000003f06417211 */ /* 0x000fe400078e10ff */
[----:B------:R-:W-:-:S03]  /*2040*/  LEA R28, P3, R37, R204, 0x1 ;  /* 0x000000cc251c7211 */ /* 0x000fc600078608ff */
[----:B------:R-:W-:Y:S01]  /*2050*/  IMAD R67, R6, 0x4, R65 ;  /* 0x0000000406437824 */ /* 0x000fe200078e0241 */
[----:B--2---:R-:W-:-:S04]  /*2060*/  LEA R96, P2, R29, R204, 0x1 ;  /* 0x000000cc1d607211 */ /* 0x004fc800078408ff */
[C---:B------:R-:W-:Y:S02]  /*2070*/  LEA R69, R6.reuse, R67, 0x2 ;  /* 0x0000004306457211 */ /* 0x040fe400078e10ff */
[----:B------:R-:W-:Y:S02]  /*2080*/  LEA.HI.X.SX32 R97, R29, R0, 0x1, P2 ;  /* 0x000000001d617211 */ /* 0x000fe400010f0eff */
[----:B------:R-:W-:Y:S01]  /*2090*/  LEA R30, P2, R35, R204, 0x1 ;  /* 0x000000cc231e7211 */ /* 0x000fe200078408ff */
[C---:B------:R-:W-:Y:S01]  /*20a0*/  IMAD R71, R6.reuse, 0x4, R69 ;  /* 0x0000000406477824 */ /* 0x040fe200078e0245 */
[-C--:B------:R-:W-:Y:S01]  /*20b0*/  LEA.HI.X.SX32 R29, R37, R0.reuse, 0x1, P3 ;  /* 0x00000000251d7211 */ /* 0x080fe200018f0eff */
[----:B------:R0:W-:Y:S01]  /*20c0*/  STL.64 [R1+0x348], R96 ;  /* 0x0003486001007387 */ /* 0x0001e20000100a00 */
[----:B------:R-:W-:Y:S02]  /*20d0*/  LEA.HI.X.SX32 R31, R35, R0, 0x1, P2 ;  /* 0x00000000231f7211 */ /* 0x000fe400010f0eff */
[----:B------:R-:W-:Y:S01]  /*20e0*/  LEA R73, R6, R71, 0x2 ;  /* 0x0000004706497211 */ /* 0x000fe200078e10ff */
[----:B------:R-:W-:Y:S01]  /*20f0*/  STL.64 [R1+0x340], R24 ;  /* 0x0003401801007387 */ /* 0x000fe20000100a00 */
[----:B------:R-:W-:-:S02]  /*2100*/  LEA R34, P2, R41, R204, 0x1 ;  /* 0x000000cc29227211 */ /* 0x000fc400078408ff */
[----:B------:R-:W-:Y:S01]  /*2110*/  LEA R32, P3, R43, R204, 0x1 ;  /* 0x000000cc2b207211 */ /* 0x000fe200078608ff */
[C---:B------:R-:W-:Y:S01]  /*2120*/  IMAD R75, R6.reuse, 0x4, R73 ;  /* 0x00000004064b7824 */ /* 0x040fe200078e0249 */
[----:B------:R-:W-:Y:S01]  /*2130*/  STL.64 [R1+0x320], R26 ;  /* 0x0003201a01007387 */ /* 0x000fe20000100a00 */
[----:B------:R-:W-:Y:S02]  /*2140*/  LEA.HI.X.SX32 R35, R41, R0, 0x1, P2 ;  /* 0x0000000029237211 */ /* 0x000fe400010f0eff */
[----:B------:R-:W-:Y:S01]  /*2150*/  LEA R38, P2, R47, R204, 0x1 ;  /* 0x000000cc2f267211 */ /* 0x000fe200078408ff */
[----:B------:R2:W-:Y:S01]  /*2160*/  STL.64 [R1+0x330], R30 ;  /* 0x0003301e01007387 */ /* 0x0005e20000100a00 */
[C---:B------:R-:W-:Y:S02]  /*2170*/  LEA R77, R6.reuse, R75, 0x2 ;  /* 0x0000004b064d7211 */ /* 0x040fe400078e10ff */
[----:B0-----:R-:W-:Y:S02]  /*2180*/  CS2R R96, SRZ ;  /* 0x0000000000607805 */ /* 0x001fe4000001ff00 */
[-C--:B------:R-:W-:Y:S01]  /*2190*/  LEA.HI.X.SX32 R33, R43, R0.reuse, 0x1, P3 ;  /* 0x000000002b217211 */ /* 0x080fe200018f0eff */
[----:B------:R-:W-:Y:S01]  /*21a0*/  STL.64 [R1+0x328], R28 ;  /* 0x0003281c01007387 */ /* 0x000fe20000100a00 */
[----:B------:R-:W-:Y:S01]  /*21b0*/  LEA.HI.X.SX32 R39, R47, R0, 0x1, P2 ;  /* 0x000000002f277211 */ /* 0x000fe200010f0eff */
[----:B------:R-:W-:Y:S01]  /*21c0*/  IMAD R79, R6, 0x4, R77 ;  /* 0x00000004064f7824 */ /* 0x000fe200078e024d */
[----:B------:R-:W-:-:S02]  /*21d0*/  LEA R36, P3, R49, R204, 0x1 ;  /* 0x000000cc31247211 */ /* 0x000fc400078608ff */
[-C--:B------:R-:W-:Y:S02]  /*21e0*/  LEA R42, P2, R53, R204.reuse, 0x1 ;  /* 0x000000cc352a7211 */ /* 0x080fe400078408ff */
[C---:B------:R-:W-:Y:S02]  /*21f0*/  LEA R81, R6.reuse, R79, 0x2 ;  /* 0x0000004f06517211 */ /* 0x040fe400078e10ff */
[----:B--2---:R-:W-:Y:S02]  /*2200*/  LEA R30, P4, R45, R204, 0x1 ;  /* 0x000000cc2d1e7211 */ /* 0x004fe400078808ff */
[-C--:B------:R-:W-:Y:S01]  /*2210*/  LEA.HI.X.SX32 R37, R49, R0.reuse, 0x1, P3 ;  /* 0x0000000031257211 */ /* 0x080fe200018f0eff */
[----:B------:R-:W-:Y:S01]  /*2220*/  IMAD R83, R6, 0x4, R81 ;  /* 0x0000000406537824 */ /* 0x000fe200078e0251 */
[-C--:B------:R-:W-:Y:S02]  /*2230*/  LEA.HI.X.SX32 R31, R45, R0.reuse, 0x1, P4 ;  /* 0x000000002d1f7211 */ /* 0x080fe400020f0eff */
[----:B------:R-:W-:-:S02]  /*2240*/  LEA.HI.X.SX32 R43, R53, R0, 0x1, P2 ;  /* 0x00000000352b7211 */ /* 0x000fc400010f0eff */
[C---:B------:R-:W-:Y:S01]  /*2250*/  LEA R85, R6.reuse, R83, 0x2 ;  /* 0x0000005306557211 */ /* 0x040fe200078e10ff */
[----:B------:R-:W-:Y:S01]  /*2260*/  STL.64 [R1+0x308], R30 ;  /* 0x0003081e01007387 */ /* 0x000fe20000100a00 */
[-C--:B------:R-:W-:Y:S02]  /*2270*/  LEA R40, P3, R55, R204.reuse, 0x1 ;  /* 0x000000cc37287211 */ /* 0x080fe400078608ff */
[----:B------:R-:W-:Y:S01]  /*2280*/  LEA R46, P2, R59, R204, 0x1 ;  /* 0x000000cc3b2e7211 */ /* 0x000fe200078408ff */
[C---:B------:R-:W-:Y:S01]  /*2290*/  IMAD R87, R6.reuse, 0x4, R85 ;  /* 0x0000000406577824 */ /* 0x040fe200078e0255 */
[----:B------:R0:W-:Y:S01]  /*22a0*/  STL.64 [R1+0x318], R34 ;  /* 0x0003182201007387 */ /* 0x0001e20000100a00 */
[-C--:B------:R-:W-:Y:S02]  /*22b0*/  LEA.HI.X.SX32 R41, R55, R0.reuse, 0x1, P3 ;  /* 0x0000000037297211 */ /* 0x080fe400018f0eff */
[----:B------:R-:W-:Y:S01]  /*22c0*/  IMAD R89, R6, 0x4, R87 ;  /* 0x0000000406597824 */ /* 0x000fe200078e0257 */
[----:B------:R-:W-:Y:S01]  /*22d0*/  STL.64 [R1+0x310], R32 ;  /* 0x0003102001007387 */ /* 0x000fe20000100a00 */
[----:B------:R-:W-:-:S02]  /*22e0*/  LEA.HI.X.SX32 R47, R59, R0, 0x1, P2 ;  /* 0x000000003b2f7211 */ /* 0x000fc400010f0eff */
[-C--:B------:R-:W-:Y:S02]  /*22f0*/  LEA R44, P3, R61, R204.reuse, 0x1 ;  /* 0x000000cc3d2c7211 */ /* 0x080fe400078608ff */
[C---:B------:R-:W-:Y:S02]  /*2300*/  LEA R7, R6.reuse, R89, 0x2 ;  /* 0x0000005906077211 */ /* 0x040fe400078e10ff */
[-C--:B------:R-:W-:Y:S02]  /*2310*/  LEA R50, P2, R65, R204.reuse, 0x1 ;  /* 0x000000cc41327211 */ /* 0x080fe400078408ff */
[C---:B------:R-:W-:Y:S02]  /*2320*/  LEA R91, R6.reuse, R7, 0x2 ;  /* 0x00000007065b7211 */ /* 0x040fe400078e10ff */
[----:B0-----:R-:W-:Y:S02]  /*2330*/  LEA R34, P4, R51, R204, 0x1 ;  /* 0x000000cc33227211 */ /* 0x001fe400078808ff */
[-C--:B------:R-:W-:Y:S01]  /*2340*/  LEA.HI.X.SX32 R45, R61, R0.reuse, 0x1, P3 ;  /* 0x000000003d2d7211 */ /* 0x080fe200018f0eff */
[----:B------:R-:W-:Y:S01]  /*2350*/  IMAD R5, R6, 0x4, R91 ;  /* 0x0000000406057824 */ /* 0x000fe200078e025b */
[----:B------:R-:W-:-:S02]  /*2360*/  LEA.HI.X.SX32 R35, R51, R0, 0x1, P4 ;  /* 0x0000000033237211 */ /* 0x000fc400020f0eff */
[----:B------:R-:W-:Y:S02]  /*2370*/  LEA.HI.X.SX32 R51, R65, R0, 0x1, P2 ;  /* 0x0000000041337211 */ /* 0x000fe400010f0eff */
[C---:B------:R-:W-:Y:S01]  /*2380*/  LEA R93, R6.reuse, R5, 0x2 ;  /* 0x00000005065d7211 */ /* 0x040fe200078e10ff */
[----:B------:R-:W-:Y:S01]  /*2390*/  STL.64 [R1+0x2f0], R34 ;  /* 0x0002f02201007387 */ /* 0x000fe20000100a00 */
[-C--:B------:R-:W-:Y:S02]  /*23a0*/  LEA R48, P3, R67, R204.reuse, 0x1 ;  /* 0x000000cc43307211 */ /* 0x080fe400078608ff */
[----:B------:R-:W-:Y:S01]  /*23b0*/  LEA R54, P2, R71, R204, 0x1 ;  /* 0x000000cc47367211 */ /* 0x000fe200078408ff */
[C---:B------:R-:W-:Y:S01]  /*23c0*/  IMAD R95, R6.reuse, 0x4, R93 ;  /* 0x00000004065f7824 */ /* 0x040fe200078e025d */
[----:B------:R0:W-:Y:S01]  /*23d0*/  STL.64 [R1+0x300], R38 ;  /* 0x0003002601007387 */ /* 0x0001e20000100a00 */
[-C--:B------:R-:W-:Y:S02]  /*23e0*/  LEA.HI.X.SX32 R49, R67, R0.reuse, 0x1, P3 ;  /* 0x0000000043317211 */ /* 0x080fe400018f0eff */
[----:B------:R-:W-:Y:S01]  /*23f0*/  LEA.HI.X.SX32 R55, R71, R0, 0x1, P2 ;  /* 0x0000000047377211 */ /* 0x000fe200010f0eff */
[----:B------:R-:W-:Y:S01]  /*2400*/  STL.64 [R1+0x2f8], R36 ;  /* 0x0002f82401007387 */ /* 0x000fe20000100a00 */
[----:B------:R-:W-:-:S02]  /*2410*/  LEA R9, R6, R95, 0x2 ;  /* 0x0000005f06097211 */ /* 0x000fc400078e10ff */
[-C--:B------:R-:W-:Y:S02]  /*2420*/  LEA R52, P3, R73, R204.reuse, 0x1 ;  /* 0x000000cc49347211 */ /* 0x080fe400078608ff */
[----:B------:R-:W-:Y:S01]  /*2430*/  LEA R58, P2, R77, R204, 0x1 ;  /* 0x000000cc4d3a7211 */ /* 0x000fe200078408ff */
[C---:B------:R-:W-:Y:S01]  /*2440*/  IMAD R11, R6.reuse, 0x4, R9 ;  /* 0x00000004060b7824 */ /* 0x040fe200078e0209 */
[----:B------:R-:W-:Y:S02]  /*2450*/  LEA.HI.X.SX32 R53, R73, R0, 0x1, P3 ;  /* 0x0000000049357211 */ /* 0x000fe400018f0eff */
[----:B------:R-:W-:Y:S02]  /*2460*/  CS2R R72, SRZ ;  /* 0x0000000000487805 */ /* 0x000fe4000001ff00 */
[----:B0-----:R-:W-:Y:S02]  /*2470*/  LEA R38, P4, R57, R204, 0x1 ;  /* 0x000000cc39267211 */ /* 0x001fe400078808ff */
[----:B------:R-:W-:-:S02]  /*2480*/  LEA R13, R6, R11, 0x2 ;  /* 0x0000000b060d7211 */ /* 0x000fc400078e10ff */
[-C--:B------:R-:W-:Y:S02]  /*2490*/  LEA.HI.X.SX32 R39, R57, R0.reuse, 0x1, P4 ;  /* 0x0000000039277211 */ /* 0x080fe400020f0eff */
[----:B------:R-:W-:Y:S01]  /*24a0*/  LEA.HI.X.SX32 R59, R77, R0, 0x1, P2 ;  /* 0x000000004d3b7211 */ /* 0x000fe200010f0eff */
[C---:B------:R-:W-:Y:S01]  /*24b0*/  IMAD R15, R6.reuse, 0x4, R13 ;  /* 0x00000004060f7824 */ /* 0x040fe200078e020d */
[-C--:B------:R-:W-:Y:S01]  /*24c0*/  LEA R56, P3, R79, R204.reuse, 0x1 ;  /* 0x000000cc4f387211 */ /* 0x080fe200078608ff */
[----:B------:R-:W-:Y:S01]  /*24d0*/  STL.64 [R1+0x2d8], R38 ;  /* 0x0002d82601007387 */ /* 0x000fe20000100a00 */
[----:B------:R-:W-:Y:S02]  /*24e0*/  LEA R62, P2, R83, R204, 0x1 ;  /* 0x000000cc533e7211 */ /* 0x000fe400078408ff */
[----:B------:R-:W-:Y:S02]  /*24f0*/  CS2R R76, SRZ ;  /* 0x00000000004c7805 */ /* 0x000fe4000001ff00 */
[----:B------:R-:W-:Y:S01]  /*2500*/  LEA R17, R6, R15, 0x2 ;  /* 0x0000000f06117211 */ /* 0x000fe200078e10ff */
[----:B------:R0:W-:Y:S01]  /*2510*/  STL.64 [R1+0x2e8], R42 ;  /* 0x0002e82a01007387 */ /* 0x0001e20000100a00 */
[----:B------:R-:W-:-:S02]  /*2520*/  LEA.HI.X.SX32 R57, R79, R0, 0x1, P3 ;  /* 0x000000004f397211 */ /* 0x000fc400018f0eff */
[----:B------:R-:W-:Y:S02]  /*2530*/  CS2R R78, SRZ ;  /* 0x00000000004e7805 */ /* 0x000fe4000001ff00 */
[C---:B------:R-:W-:Y:S01]  /*2540*/  LEA R60, P3, R85.reuse, R204, 0x1 ;  /* 0x000000cc553c7211 */ /* 0x040fe200078608ff */
[C---:B------:R-:W-:Y:S01]  /*2550*/  IMAD R19, R6.reuse, 0x4, R17 ;  /* 0x0000000406137824 */ /* 0x040fe200078e0211 */
[----:B------:R-:W-:Y:S02]  /*2560*/  STL.64 [R1+0x2e0], R40 ;  /* 0x0002e02801007387 */ /* 0x000fe40000100a00 */
[----:B------:R-:W-:Y:S02]  /*2570*/  LEA.HI.X.SX32 R61, R85, R0, 0x1, P3 ;  /* 0x00000000553d7211 */ /* 0x000fe400018f0eff */
[----:B------:R-:W-:Y:S02]  /*2580*/  CS2R R84, SRZ ;  /* 0x0000000000547805 */ /* 0x000fe4000001ff00 */
[----:B------:R-:W-:-:S02]  /*2590*/  LEA R21, R6, R19, 0x2 ;  /* 0x0000001306157211 */ /* 0x000fc400078e10ff */
[-C--:B------:R-:W-:Y:S02]  /*25a0*/  LEA R64, P3, R7, R204.reuse, 0x1 ;  /* 0x000000cc07407211 */ /* 0x080fe400078608ff */
[----:B0-----:R-:W-:Y:S01]  /*25b0*/  LEA R42, P4, R63, R204, 0x1 ;  /* 0x000000cc3f2a7211 */ /* 0x001fe200078808ff */
[C---:B------:R-:W-:Y:S01]  /*25c0*/  IMAD R23, R6.reuse, 0x4, R21 ;  /* 0x0000000406177824 */ /* 0x040fe200078e0215 */
[-C--:B------:R-:W-:Y:S02]  /*25d0*/  LEA.HI.X.SX32 R65, R7, R0.reuse, 0x1, P3 ;  /* 0x0000000007417211 */ /* 0x080fe400018f0eff */
[-C--:B------:R-:W-:Y:S02]  /*25e0*/  LEA.HI.X.SX32 R43, R63, R0.reuse, 0x1, P4 ;  /* 0x000000003f2b7211 */ /* 0x080fe400020f0eff */
[C---:B------:R-:W-:Y:S02]  /*25f0*/  LEA R25, R6.reuse, R23, 0x2 ;  /* 0x0000001706197211 */ /* 0x040fe400078e10ff */
[----:B------:R-:W-:Y:S01]  /*2600*/  LEA.HI.X.SX32 R63, R83, R0, 0x1, P2 ;  /* 0x00000000533f7211 */ /* 0x000fe200010f0eff */
[----:B------:R-:W-:Y:S01]  /*2610*/  STL.64 [R1+0x2c0], R42 ;  /* 0x0002c02a01007387 */ /* 0x000fe20000100a00 */
[C---:B------:R-:W-:Y:S01]  /*2620*/  LEA R66, P2, R89.reuse, R204, 0x1 ;  /* 0x000000cc59427211 */ /* 0x040fe200078408ff */
[----:B------:R-:W-:Y:S01]  /*2630*/  IMAD R27, R6, 0x4, R25 ;  /* 0x00000004061b7824 */ /* 0x000fe200078e0219 */
[----:B------:R-:W-:Y:S01]  /*2640*/  CS2R R82, SRZ ;  /* 0x0000000000527805 */ /* 0x000fe2000001ff00 */
[----:B------:R0:W-:Y:S01]  /*2650*/  STL.64 [R1+0x2d0], R46 ;  /* 0x0002d02e01007387 */ /* 0x0001e20000100a00 */
[----:B------:R-:W-:-:S02]  /*2660*/  LEA.HI.X.SX32 R67, R89, R0, 0x1, P2 ;  /* 0x0000000059437211 */ /* 0x000fc400010f0eff */
[----:B------:R-:W-:Y:S02]  /*2670*/  CS2R R88, SRZ ;  /* 0x0000000000587805 */ /* 0x000fe4000001ff00 */
[----:B------:R-:W-:Y:S01]  /*2680*/  LEA R29, R6, R27, 0x2 ;  /* 0x0000001b061d7211 */ /* 0x000fe200078e10ff */
[----:B------:R-:W-:Y:S01]  /*2690*/  STL.64 [R1+0x2c8], R44 ;  /* 0x0002c82c01007387 */ /* 0x000fe20000100a00 */
[----:B------:R-:W-:-:S03]  /*26a0*/  LEA R68, P2, R5, R204, 0x1 ;  /* 0x000000cc05447211 */ /* 0x000fc600078408ff */
[----:B------:R-:W-:Y:S01]  /*26b0*/  IMAD R31, R6, 0x4, R29 ;  /* 0x00000004061f7824 */ /* 0x000fe200078e021d */
[----:B0-----:R-:W-:-:S04]  /*26c0*/  LEA R46, P4, R69, R204, 0x1 ;  /* 0x000000cc452e7211 */ /* 0x001fc800078808ff */
[C---:B------:R-:W-:Y:S02]  /*26d0*/  LEA R33, R6.reuse, R31, 0x2 ;  /* 0x0000001f06217211 */ /* 0x040fe400078e10ff */
[-C--:B------:R-:W-:Y:S02]  /*26e0*/  LEA.HI.X.SX32 R47, R69, R0.reuse, 0x1, P4 ;  /* 0x00000000452f7211 */ /* 0x080fe400020f0eff */
[----:B------:R-:W-:Y:S01]  /*26f0*/  LEA.HI.X.SX32 R69, R5, R0, 0x1, P2 ;  /* 0x0000000005457211 */ /* 0x000fe200010f0eff */
[C---:B------:R-:W-:Y:S01]  /*2700*/  IMAD R35, R6.reuse, 0x4, R33 ;  /* 0x0000000406237824 */ /* 0x040fe200078e0221 */
[C---:B------:R-:W-:Y:S01]  /*2710*/  LEA R70, P2, R9.reuse, R204, 0x1 ;  /* 0x000000cc09467211 */ /* 0x040fe200078408ff */
[----:B------:R-:W-:Y:S03]  /*2720*/  STL.64 [R1+0x2a8], R46 ;  /* 0x0002a82e01007387 */ /* 0x000fe60000100a00 */
[----:B------:R-:W-:Y:S01]  /*2730*/  LEA R37, R6, R35, 0x2 ;  /* 0x0000002306257211 */ /* 0x000fe200078e10ff */
[----:B------:R0:W-:Y:S01]  /*2740*/  STL.64 [R1+0x2b8], R50 ;  /* 0x0002b83201007387 */ /* 0x0001e20000100a00 */
[----:B------:R-:W-:-:S03]  /*2750*/  LEA.HI.X.SX32 R71, R9, R0, 0x1, P2 ;  /* 0x0000000009477211 */ /* 0x000fc600010f0eff */
[C---:B------:R-:W-:Y:S01]  /*2760*/  IMAD R39, R6.reuse, 0x4, R37 ;  /* 0x0000000406277824 */ /* 0x040fe200078e0225 */
[----:B------:R2:W-:Y:S04]  /*2770*/  STL.64 [R1+0x2b0], R48 ;  /* 0x0002b03001007387 */ /* 0x0005e80000100a00 */
[----:B------:R-:W-:Y:S02]  /*2780*/  LEA R41, R6, R39, 0x2 ;  /* 0x0000002706297211 */ /* 0x000fe400078e10ff */
[----:B0-----:R-:W-:-:S03]  /*2790*/  LEA R50, P4, R75, R204, 0x1 ;  /* 0x000000cc4b327211 */ /* 0x001fc600078808ff */
[C---:B------:R-:W-:Y:S01]  /*27a0*/  IMAD R43, R6.reuse, 0x4, R41 ;  /* 0x00000004062b7824 */ /* 0x040fe200078e0229 */
[----:B------:R-:W-:Y:S02]  /*27b0*/  LEA.HI.X.SX32 R51, R75, R0, 0x1, P4 ;  /* 0x000000004b337211 */ /* 0x000fe400020f0eff */
[----:B------:R-:W-:Y:S02]  /*27c0*/  CS2R R74, SRZ ;  /* 0x00000000004a7805 */ /* 0x000fe4000001ff00 */
[C---:B------:R-:W-:Y:S01]  /*27d0*/  LEA R45, R6.reuse, R43, 0x2 ;  /* 0x0000002b062d7211 */ /* 0x040fe200078e10ff */
[----:B------:R0:W-:Y:S04]  /*27e0*/  STL.64 [R1+0x290], R50 ;  /* 0x0002903201007387 */ /* 0x0001e80000100a00 */
[C---:B------:R-:W-:Y:S01]  /*27f0*/  IMAD R47, R6.reuse, 0x4, R45 ;  /* 0x00000004062f7824 */ /* 0x040fe200078e022d */
[----:B------:R3:W-:Y:S04]  /*2800*/  STL.64 [R1+0x2a0], R54 ;  /* 0x0002a03601007387 */ /* 0x0007e80000100a00 */
[C---:B--2---:R-:W-:Y:S01]  /*2810*/  LEA R49, R6.reuse, R47, 0x2 ;  /* 0x0000002f06317211 */ /* 0x044fe200078e10ff */
[----:B------:R2:W-:Y:S04]  /*2820*/  STL.64 [R1+0x298], R52 ;  /* 0x0002983401007387 */ /* 0x0005e80000100a00 */
[----:B0-----:R-:W-:Y:S01]  /*2830*/  IMAD R51, R6, 0x4, R49 ;  /* 0x0000000406337824 */ /* 0x001fe200078e0231 */
[----:B---3--:R-:W-:-:S04]  /*2840*/  LEA R54, P4, R81, R204, 0x1 ;  /* 0x000000cc51367211 */ /* 0x008fc800078808ff */
[----:B------:R-:W-:Y:S02]  /*2850*/  LEA.HI.X.SX32 R55, R81, R0, 0x1, P4 ;  /* 0x0000000051377211 */ /* 0x000fe400020f0eff */
[----:B------:R-:W-:Y:S02]  /*2860*/  CS2R R80, SRZ ;  /* 0x0000000000507805 */ /* 0x000fe4000001ff00 */
[C---:B--2---:R-:W-:Y:S01]  /*2870*/  LEA R53, R6.reuse, R51, 0x2 ;  /* 0x0000003306357211 */ /* 0x044fe200078e10ff */
[----:B------:R0:W-:Y:S04]  /*2880*/  STL.64 [R1+0x278], R54 ;  /* 0x0002783601007387 */ /* 0x0001e80000100a00 */
[----:B------:R2:W-:Y:S04]  /*2890*/  STL.64 [R1+0x288], R58 ;  /* 0x0002883a01007387 */ /* 0x0005e80000100a00 */
[----:B------:R3:W-:Y:S01]  /*28a0*/  STL.64 [R1+0x280], R56 ;  /* 0x0002803801007387 */ /* 0x0007e20000100a00 */
[----:B0-----:R-:W-:Y:S01]  /*28b0*/  IMAD R55, R6, 0x4, R53 ;  /* 0x0000000406377824 */ /* 0x001fe200078e0235 */
[----:B--2---:R-:W-:-:S04]  /*28c0*/  LEA R58, P4, R87, R204, 0x1 ;  /* 0x000000cc573a7211 */ /* 0x004fc800078808ff */
[----:B------:R-:W-:Y:S02]  /*28d0*/  LEA.HI.X.SX32 R59, R87, R0, 0x1, P4 ;  /* 0x00000000573b7211 */ /* 0x000fe400020f0eff */
[----:B------:R-:W-:Y:S02]  /*28e0*/  CS2R R86, SRZ ;  /* 0x0000000000567805 */ /* 0x000fe4000001ff00 */
[C---:B---3--:R-:W-:Y:S01]  /*28f0*/  LEA R57, R6.reuse, R55, 0x2 ;  /* 0x0000003706397211 */ /* 0x048fe200078e10ff */
[----:B------:R0:W-:Y:S04]  /*2900*/  STL.64 [R1+0x260], R58 ;  /* 0x0002603a01007387 */ /* 0x0001e80000100a00 */
[----:B------:R2:W-:Y:S04]  /*2910*/  STL.64 [R1+0x270], R62 ;  /* 0x0002703e01007387 */ /* 0x0005e80000100a00 */
[----:B------:R3:W-:Y:S01]  /*2920*/  STL.64 [R1+0x268], R60 ;  /* 0x0002683c01007387 */ /* 0x0007e20000100a00 */
[----:B0-----:R-:W-:-:S03]  /*2930*/  IMAD R59, R6, 0x4, R57 ;  /* 0x00000004063b7824 */ /* 0x001fc600078e0239 */
[----:B------:R0:W-:Y:S01]  /*2940*/  STL.64 [R1+0x258], R66 ;  /* 0x0002584201007387 */ /* 0x0001e20000100a00 */
[----:B--2---:R-:W-:-:S03]  /*2950*/  LEA R62, P4, R91, R204, 0x1 ;  /* 0x000000cc5b3e7211 */ /* 0x004fc600078808ff */
[----:B------:R2:W-:Y:S01]  /*2960*/  STL.64 [R1+0x250], R64 ;  /* 0x0002504001007387 */ /* 0x0005e20000100a00 */
[C---:B---3--:R-:W-:Y:S02]  /*2970*/  LEA R61, R6.reuse, R59, 0x2 ;  /* 0x0000003b063d7211 */ /* 0x048fe400078e10ff */
[----:B------:R-:W-:Y:S02]  /*2980*/  LEA.HI.X.SX32 R63, R91, R0, 0x1, P4 ;  /* 0x000000005b3f7211 */ /* 0x000fe400020f0eff */
[----:B------:R-:W-:Y:S01]  /*2990*/  CS2R R90, SRZ ;  /* 0x00000000005a7805 */ /* 0x000fe2000001ff00 */
[----:B------:R-:W-:Y:S01]  /*29a0*/  IMAD R7, R6, 0x4, R61 ;  /* 0x0000000406077824 */ /* 0x000fe200078e023d */
[-C--:B0-----:R-:W-:Y:S01]  /*29b0*/  LEA R66, P3, R93, R204.reuse, 0x1 ;  /* 0x000000cc5d427211 */ /* 0x081fe200078608ff */
[----:B------:R0:W-:Y:S01]  /*29c0*/  STL.64 [R1+0x248], R62 ;  /* 0x0002483e01007387 */ /* 0x0001e20000100a00 */
[----:B--2---:R-:W-:Y:S02]  /*29d0*/  LEA R64, P4, R95, R204, 0x1 ;  /* 0x000000cc5f407211 */ /* 0x004fe400078808ff */
[-C--:B------:R-:W-:Y:S01]  /*29e0*/  LEA.HI.X.SX32 R67, R93, R0.reuse, 0x1, P3 ;  /* 0x000000005d437211 */ /* 0x080fe200018f0eff */
[----:B------:R2:W-:Y:S01]  /*29f0*/  STL.64 [R1+0x240], R68 ;  /* 0x0002404401007387 */ /* 0x0005e20000100a00 */
[----:B------:R-:W-:-:S02]  /*2a00*/  LEA.HI.X.SX32 R65, R95, R0, 0x1, P4 ;  /* 0x000000005f417211 */ /* 0x000fc400020f0eff */
[----:B------:R-:W-:Y:S02]  /*2a10*/  CS2R R92, SRZ ;  /* 0x00000000005c7805 */ /* 0x000fe4000001ff00 */
[----:B------:R-:W-:Y:S01]  /*2a20*/  CS2R R94, SRZ ;  /* 0x00000000005e7805 */ /* 0x000fe2000001ff00 */
[----:B------:R3:W-:Y:S01]  /*2a30*/  STL.64 [R1+0x238], R66 ;  /* 0x0002384201007387 */ /* 0x0007e20000100a00 */
[----:B0-----:R-:W-:-:S03]  /*2a40*/  LEA R63, R6, R7, 0x2 ;  /* 0x00000007063f7211 */ /* 0x001fc600078e10ff */
[----:B------:R0:W-:Y:S02]  /*2a50*/  STL.64 [R1+0x230], R64 ;  /* 0x0002304001007387 */ /* 0x0001e40000100a00 */
[C---:B------:R-:W-:Y:S01]  /*2a60*/  IMAD R5, R6.reuse, 0x4, R63 ;  /* 0x0000000406057824 */ /* 0x040fe200078e023f */
[-C--:B--2---:R-:W-:Y:S01]  /*2a70*/  LEA R68, P3, R11, R204.reuse, 0x1 ;  /* 0x000000cc0b447211 */ /* 0x084fe200078608ff */
[----:B------:R2:W-:Y:S01]  /*2a80*/  STL.64 [R1+0x228], R70 ;  /* 0x0002284601007387 */ /* 0x0005e20000100a00 */
[----:B---3--:R-:W-:Y:S02]  /*2a90*/  LEA R66, P4, R13, R204, 0x1 ;  /* 0x000000cc0d427211 */ /* 0x008fe400078808ff */
[-C--:B------:R-:W-:Y:S02]  /*2aa0*/  LEA.HI.X.SX32 R69, R11, R0.reuse, 0x1, P3 ;  /* 0x000000000b457211 */ /* 0x080fe400018f0eff */
[C---:B0-----:R-:W-:Y:S02]  /*2ab0*/  LEA R65, R6.reuse, R5, 0x2 ;  /* 0x0000000506417211 */ /* 0x041fe400078e10ff */
[----:B------:R-:W-:Y:S01]  /*2ac0*/  LEA.HI.X.SX32 R67, R13, R0, 0x1, P4 ;  /* 0x000000000d437211 */ /* 0x000fe200020f0eff */
[----:B------:R0:W-:Y:S02]  /*2ad0*/  STL.64 [R1+0x220], R68 ;  /* 0x0002204401007387 */ /* 0x0001e40000100a00 */
[----:B------:R-:W-:Y:S01]  /*2ae0*/  IMAD R9, R6, 0x4, R65 ;  /* 0x0000000406097824 */ /* 0x000fe200078e0241 */
[C---:B--2---:R-:W-:Y:S01]  /*2af0*/  LEA R70, P2, R15.reuse, R204, 0x1 ;  /* 0x000000cc0f467211 */ /* 0x044fe200078408ff */
[----:B------:R2:W-:Y:S03]  /*2b00*/  STL.64 [R1+0x218], R66 ;  /* 0x0002184201007387 */ /* 0x0005e60000100a00 */
[----:B------:R-:W-:-:S02]  /*2b10*/  LEA.HI.X.SX32 R71, R15, R0, 0x1, P2 ;  /* 0x000000000f477211 */ /* 0x000fc400010f0eff */
[C---:B------:R-:W-:Y:S02]  /*2b20*/  LEA R11, R6.reuse, R9, 0x2 ;  /* 0x00000009060b7211 */ /* 0x040fe400078e10ff */
[-C--:B0-----:R-:W-:Y:S01]  /*2b30*/  LEA R68, P3, R17, R204.reuse, 0x1 ;  /* 0x000000cc11447211 */ /* 0x081fe200078608ff */
[----:B------:R0:W-:Y:S02]  /*2b40*/  STL.64 [R1+0x210], R70 ;  /* 0x0002104601007387 */ /* 0x0001e40000100a00 */
[----:B------:R-:W-:Y:S01]  /*2b50*/  IMAD R13, R6, 0x4, R11 ;  /* 0x00000004060d7824 */ /* 0x000fe200078e020b */
[----:B--2---:R-:W-:Y:S02]  /*2b60*/  LEA R66, P4, R19, R204, 0x1 ;  /* 0x000000cc13427211 */ /* 0x004fe400078808ff */
[-C--:B------:R-:W-:Y:S02]  /*2b70*/  LEA.HI.X.SX32 R69, R17, R0.reuse, 0x1, P3 ;  /* 0x0000000011457211 */ /* 0x080fe400018f0eff */
[----:B------:R-:W-:-:S02]  /*2b80*/  LEA.HI.X.SX32 R67, R19, R0, 0x1, P4 ;  /* 0x0000000013437211 */ /* 0x000fc400020f0eff */
[C---:B------:R-:W-:Y:S01]  /*2b90*/  LEA R16, P4, R25.reuse, R204, 0x1 ;  /* 0x000000cc19107211 */ /* 0x040fe200078808ff */
[----:B------:R2:W-:Y:S01]  /*2ba0*/  STL.64 [R1+0x208], R68 ;  /* 0x0002084401007387 */ /* 0x0005e20000100a00 */
[----:B------:R-:W-:Y:S02]  /*2bb0*/  LEA R15, R6, R13, 0x2 ;  /* 0x0000000d060f7211 */ /* 0x000fe400078e10ff */
[----:B0-----:R-:W-:Y:S02]  /*2bc0*/  CS2R R70, SRZ ;  /* 0x0000000000467805 */ /* 0x001fe4000001ff00 */
[----:B------:R-:W-:Y:S01]  /*2bd0*/  LEA.HI.X.SX32 R17, R25, R0, 0x1, P4 ;  /* 0x0000000019117211 */ /* 0x000fe200020f0eff */
[----:B------:R0:W-:Y:S01]  /*2be0*/  STL.64 [R1+0x200], R66 ;  /* 0x0002004201007387 */ /* 0x0001e20000100a00 */
[----:B------:R-:W-:-:S03]  /*2bf0*/  LEA R20, P4, R31, R204, 0x1 ;  /* 0x000000cc1f147211 */ /* 0x000fc600078808ff */
[----:B------:R3:W-:Y:S01]  /*2c00*/  STL.64 [R1+0x1e8], R16 ;  /* 0x0001e81001007387 */ /* 0x0007e20000100a00 */
[-C--:B--2---:R-:W-:Y:S02]  /*2c10*/  LEA R68, P2, R21, R204.reuse, 0x1 ;  /* 0x000000cc15447211 */ /* 0x084fe400078408ff */
[----:B0-----:R-:W-:Y:S02]  /*2c20*/  LEA R66, P3, R23, R204, 0x1 ;  /* 0x000000cc17427211 */ /* 0x001fe400078608ff */
[-C--:B------:R-:W-:Y:S02]  /*2c30*/  LEA.HI.X.SX32 R69, R21, R0.reuse, 0x1, P2 ;  /* 0x0000000015457211 */ /* 0x080fe400010f0eff */
[-C--:B------:R-:W-:Y:S01]  /*2c40*/  LEA.HI.X.SX32 R67, R23, R0.reuse, 0x1, P3 ;  /* 0x0000000017437211 */ /* 0x080fe200018f0eff */
[----:B---3--:R-:W-:Y:S01]  /*2c50*/  IMAD R17, R6, 0x4, R15 ;  /* 0x0000000406117824 */ /* 0x008fe200078e020f */
[----:B------:R-:W-:Y:S01]  /*2c60*/  LEA.HI.X.SX32 R21, R31, R0, 0x1, P4 ;  /* 0x000000001f157211 */ /* 0x000fe200020f0eff */
[----:B------:R0:W-:Y:S01]  /*2c70*/  STL.64 [R1+0x1f8], R68 ;  /* 0x0001f84401007387 */ /* 0x0001e20000100a00 */
[----:B------:R-:W-:-:S02]  /*2c80*/  LEA R22, P3, R29, R204, 0x1 ;  /* 0x000000cc1d167211 */ /* 0x000fc400078608ff */
[----:B------:R-:W-:Y:S01]  /*2c90*/  LEA R19, R6, R17, 0x2 ;  /* 0x0000001106137211 */ /* 0x000fe200078e10ff */
[----:B------:R2:W-:Y:S01]  /*2ca0*/  STL.64 [R1+0x1f0], R66 ;  /* 0x0001f04201007387 */ /* 0x0005e20000100a00 */
[----:B------:R-:W-:Y:S02]  /*2cb0*/  LEA R24, P4, R37, R204, 0x1 ;  /* 0x000000cc25187211 */ /* 0x000fe400078808ff */
[-C--:B------:R-:W-:Y:S01]  /*2cc0*/  LEA.HI.X.SX32 R23, R29, R0.reuse, 0x1, P3 ;  /* 0x000000001d177211 */ /* 0x080fe200018f0eff */
[----:B------:R3:W-:Y:S01]  /*2cd0*/  STL.64 [R1+0x1d0], R20 ;  /* 0x0001d01401007387 */ /* 0x0007e20000100a00 */
[----:B------:R-:W-:Y:S02]  /*2ce0*/  LEA.HI.X.SX32 R25, R37, R0, 0x1, P4 ;  /* 0x0000000025197211 */ /* 0x000fe400020f0eff */
[----:B------:R-:W-:Y:S02]  /*2cf0*/  LEA R26, P3, R35, R204, 0x1 ;  /* 0x000000cc231a7211 */ /* 0x000fe400078608ff */
[----:B0-----:R-:W-:-:S02]  /*2d00*/  CS2R R68, SRZ ;  /* 0x0000000000447805 */ /* 0x001fc4000001ff00 */
[----:B--2---:R-:W-:-:S04]  /*2d10*/  LEA R66, P2, R27, R204, 0x1 ;  /* 0x000000cc1b427211 */ /* 0x004fc800078408ff */
[----:B------:R-:W-:Y:S01]  /*2d20*/  LEA.HI.X.SX32 R67, R27, R0, 0x1, P2 ;  /* 0x000000001b437211 */ /* 0x000fe200010f0eff */
[----:B---3--:R-:W-:Y:S01]  /*2d30*/  IMAD R21, R6, 0x4, R19 ;  /* 0x0000000406157824 */ /* 0x008fe200078e0213 */
[----:B------:R-:W-:Y:S02]  /*2d40*/  LEA R28, P2, R33, R204, 0x1 ;  /* 0x000000cc211c7211 */ /* 0x000fe400078408ff */
[-C--:B------:R-:W-:Y:S01]  /*2d50*/  LEA.HI.X.SX32 R27, R35, R0.reuse, 0x1, P3 ;  /* 0x00000000231b7211 */ /* 0x080fe200018f0eff */
[----:B------:R0:W-:Y:S01]  /*2d60*/  STL.64 [R1+0x1e0], R66 ;  /* 0x0001e04201007387 */ /* 0x0001e20000100a00 */
[----:B------:R-:W-:Y:S02]  /*2d70*/  LEA.HI.X.SX32 R29, R33, R0, 0x1, P2 ;  /* 0x00000000211d7211 */ /* 0x000fe400010f0eff */
[-C--:B------:R-:W-:Y:S01]  /*2d80*/  LEA R32, P2, R39, R204.reuse, 0x1 ;  /* 0x000000cc27207211 */ /* 0x080fe200078408ff */
[----:B------:R2:W-:Y:S01]  /*2d90*/  STL.64 [R1+0x1d8], R22 ;  /* 0x0001d81601007387 */ /* 0x0005e20000100a00 */
[----:B------:R-:W-:-:S02]  /*2da0*/  LEA R30, P3, R41, R204, 0x1 ;  /* 0x000000cc291e7211 */ /* 0x000fc400078608ff */
[-C--:B------:R-:W-:Y:S01]  /*2db0*/  LEA.HI.X.SX32 R33, R39, R0.reuse, 0x1, P2 ;  /* 0x0000000027217211 */ /* 0x080fe200010f0eff */
[----:B------:R3:W-:Y:S01]  /*2dc0*/  STL.64 [R1+0x1b8], R24 ;  /* 0x0001b81801007387 */ /* 0x0007e20000100a00 */
[----:B------:R-:W-:Y:S02]  /*2dd0*/  LEA.HI.X.SX32 R31, R41, R0, 0x1, P3 ;  /* 0x00000000291f7211 */ /* 0x000fe400018f0eff */
[-C--:B------:R-:W-:Y:S01]  /*2de0*/  LEA R36, P2, R45, R204.reuse, 0x1 ;  /* 0x000000cc2d247211 */ /* 0x080fe200078408ff */
[----:B------:R5:W-:Y:S01]  /*2df0*/  STL.64 [R1+0x1c8], R28 ;  /* 0x0001c81c01007387 */ /* 0x000be20000100a00 */
[----:B------:R-:W-:Y:S02]  /*2e00*/  LEA R34, P3, R47, R204, 0x1 ;  /* 0x000000cc2f227211 */ /* 0x000fe400078608ff */
[----:B0-----:R-:W-:Y:S02]  /*2e10*/  CS2R R66, SRZ ;  /* 0x0000000000427805 */ /* 0x001fe4000001ff00 */
[----:B------:R-:W-:Y:S01]  /*2e20*/  LEA.HI.X.SX32 R37, R45, R0, 0x1, P2 ;  /* 0x000000002d257211 */ /* 0x000fe200010f0eff */
[----:B------:R0:W-:Y:S01]  /*2e30*/  STL.64 [R1+0x1c0], R26 ;  /* 0x0001c01a01007387 */ /* 0x0001e20000100a00 */
[----:B--2---:R-:W-:-:S02]  /*2e40*/  LEA R23, R6, R21, 0x2 ;  /* 0x0000001506177211 */ /* 0x004fc400078e10ff */
[----:B------:R-:W-:Y:S01]  /*2e50*/  LEA.HI.X.SX32 R35, R47, R0, 0x1, P3 ;  /* 0x000000002f237211 */ /* 0x000fe200018f0eff */
[----:B---3--:R-:W-:Y:S01]  /*2e60*/  IMAD R24, R3, 0x1c, RZ ;  /* 0x0000001c03187824 */ /* 0x008fe200078e02ff */
[-C--:B------:R-:W-:Y:S01]  /*2e70*/  LEA R40, P2, R51, R204.reuse, 0x1 ;  /* 0x000000cc33287211 */ /* 0x080fe200078408ff */
[----:B------:R-:W-:Y:S01]  /*2e80*/  IMAD R25, R6, 0x4, R23 ;  /* 0x0000000406197824 */ /* 0x000fe200078e0217 */
[-C--:B------:R-:W-:Y:S02]  /*2e90*/  LEA R38, P3, R53, R204.reuse, 0x1 ;  /* 0x000000cc35267211 */ /* 0x080fe400078608ff */
[----:B-----5:R-:W-:Y:S02]  /*2ea0*/  LEA R28, P4, R43, R204, 0x1 ;  /* 0x000000cc2b1c7211 */ /* 0x020fe400078808ff */
[-C--:B------:R-:W-:Y:S02]  /*2eb0*/  LEA.HI.X.SX32 R41, R51, R0.reuse, 0x1, P2 ;  /* 0x0000000033297211 */ /* 0x080fe400010f0eff */
[----:B------:R-:W-:-:S02]  /*2ec0*/  LEA.HI.X.SX32 R29, R43, R0, 0x1, P4 ;  /* 0x000000002b1d7211 */ /* 0x000fc400020f0eff */
[----:B0-----:R-:W-:Y:S02]  /*2ed0*/  LEA R27, R6, R25, 0x2 ;  /* 0x00000019061b7211 */ /* 0x001fe400078e10ff */
[----:B------:R-:W-:Y:S01]  /*2ee0*/  LEA.HI.X.SX32 R39, R53, R0, 0x1, P3 ;  /* 0x0000000035277211 */ /* 0x000fe200018f0eff */
[----:B------:R0:W-:Y:S01]  /*2ef0*/  STL.64 [R1+0x1a0], R28 ;  /* 0x0001a01c01007387 */ /* 0x0001e20000100a00 */
[-C--:B------:R-:W-:Y:S02]  /*2f00*/  LEA R44, P2, R57, R204.reuse, 0x1 ;  /* 0x000000cc392c7211 */ /* 0x080fe400078408ff */
[----:B------:R-:W-:Y:S02]  /*2f10*/  CS2R R52, SRZ ;  /* 0x0000000000347805 */ /* 0x000fe4000001ff00 */
[----:B------:R-:W-:Y:S01]  /*2f20*/  LEA R42, P3, R59, R204, 0x1 ;  /* 0x000000cc3b2a7211 */ /* 0x000fe200078608ff */
[----:B------:R2:W-:Y:S01]  /*2f30*/  STL.64 [R1+0x1b0], R32 ;  /* 0x0001b02001007387 */ /* 0x0005e20000100a00 */
[----:B------:R-:W-:-:S02]  /*2f40*/  LEA.HI.X.SX32 R45, R57, R0, 0x1, P2 ;  /* 0x00000000392d7211 */ /* 0x000fc400010f0eff */
[----:B------:R-:W-:Y:S02]  /*2f50*/  CS2R R56, SRZ ;  /* 0x0000000000387805 */ /* 0x000fe4000001ff00 */
[----:B------:R-:W-:Y:S01]  /*2f60*/  LEA.HI.X.SX32 R43, R59, R0, 0x1, P3 ;  /* 0x000000003b2b7211 */ /* 0x000fe200018f0eff */
[----:B------:R3:W-:Y:S01]  /*2f70*/  STL.64 [R1+0x1a8], R30 ;  /* 0x0001a81e01007387 */ /* 0x0007e20000100a00 */
[-C--:B------:R-:W-:Y:S02]  /*2f80*/  LEA R48, P2, R7, R204.reuse, 0x1 ;  /* 0x000000cc07307211 */ /* 0x080fe400078408ff */
[----:B------:R-:W-:Y:S02]  /*2f90*/  CS2R R58, SRZ ;  /* 0x00000000003a7805 */ /* 0x000fe4000001ff00 */
[----:B------:R-:W-:Y:S01]  /*2fa0*/  LEA R46, P3, R63, R204, 0x1 ;  /* 0x000000cc3f2e7211 */ /* 0x000fe200078608ff */
[----:B0-----:R-:W-:-:S03]  /*2fb0*/  IMAD R29, R6, 0x4, R27 ;  /* 0x00000004061d7824 */ /* 0x001fc600078e021b */
[----:B------:R-:W-:Y:S02]  /*2fc0*/  LEA.HI.X.SX32 R47, R63, R0, 0x1, P3 ;  /* 0x000000003f2f7211 */ /* 0x000fe400018f0eff */
[----:B------:R-:W-:Y:S02]  /*2fd0*/  CS2R R62, SRZ ;  /* 0x00000000003e7805 */ /* 0x000fe4000001ff00 */
[C---:B--2---:R-:W-:Y:S02]  /*2fe0*/  LEA R32, P4, R49.reuse, R204, 0x1 ;  /* 0x000000cc31207211 */ /* 0x044fe400078808ff */
[----:B---3--:R-:W-:Y:S02]  /*2ff0*/  LEA R31, R6, R29, 0x2 ;  /* 0x0000001d061f7211 */ /* 0x008fe400078e10ff */
[-C--:B------:R-:W-:Y:S02]  /*3000*/  LEA.HI.X.SX32 R33, R49, R0.reuse, 0x1, P4 ;  /* 0x0000000031217211 */ /* 0x080fe400020f0eff */
[----:B------:R-:W-:-:S03]  /*3010*/  LEA.HI.X.SX32 R49, R7, R0, 0x1, P2 ;  /* 0x0000000007317211 */ /* 0x000fc600010f0eff */
        /* <DEDUP_REMOVED lines=11> */
[----:B0-----:R-:W-:Y:S01]  /*30d0*/  IMAD R37, R6, 0x4, R35 ;  /* 0x0000000406257824 */ /* 0x001fe200078e0223 */
[----:B--2---:R-:W-:-:S04]  /*30e0*/  LEA R40, P4, R61, R204, 0x1 ;  /* 0x000000cc3d287211 */ /* 0x004fc800078808ff */
[----:B------:R-:W-:Y:S01]  /*30f0*/  LEA.HI.X.SX32 R41, R61, R0, 0x1, P4 ;  /* 0x000000003d297211 */ /* 0x000fe200020f0eff */
[----:B---3--:R-:W-:Y:S01]  /*3100*/  IMAD R38, R3, 0x2a, RZ ;  /* 0x0000002a03267824 */ /* 0x008fe200078e02ff */
[C---:B------:R-:W-:Y:S02]  /*3110*/  LEA R39, R6.reuse, R37, 0x2 ;  /* 0x0000002506277211 */ /* 0x040fe400078e10ff */
[----:B------:R-:W-:Y:S01]  /*3120*/  CS2R R60, SRZ ;  /* 0x00000000003c7805 */ /* 0x000fe2000001ff00 */
[----:B------:R0:W-:Y:S04]  /*3130*/  STL.64 [R1+0x158], R40 ;  /* 0x0001582801007387 */ /* 0x0001e80000100a00 */
[----:B------:R2:W-:Y:S04]  /*3140*/  STL.64 [R1+0x168], R44 ;  /* 0x0001682c01007387 */ /* 0x0005e80000100a00 */
[----:B------:R3:W-:Y:S01]  /*3150*/  STL.64 [R1+0x160], R42 ;  /* 0x0001602a01007387 */ /* 0x0007e20000100a00 */
[----:B0-----:R-:W-:-:S03]  /*3160*/  IMAD R41, R6, 0x4, R39 ;  /* 0x0000000406297824 */ /* 0x001fc600078e0227 */
[----:B------:R0:W-:Y:S01]  /*3170*/  STL.64 [R1+0x150], R48 ;  /* 0x0001503001007387 */ /* 0x0001e20000100a00 */
[----:B------:R-:W-:Y:S01]  /*3180*/  IMAD R40, R3, 0x2c, RZ ;  /* 0x0000002c03287824 */ /* 0x000fe200078e02ff */
[----:B--2---:R-:W-:Y:S02]  /*3190*/  LEA R44, P4, R5, R204, 0x1 ;  /* 0x000000cc052c7211 */ /* 0x004fe400078808ff */
[----:B------:R2:W-:Y:S01]  /*31a0*/  STL.64 [R1+0x148], R46 ;  /* 0x0001482e01007387 */ /* 0x0005e20000100a00 */
[----:B---3--:R-:W-:Y:S01]  /*31b0*/  LEA R43, R6, R41, 0x2 ;  /* 0x00000029062b7211 */ /* 0x008fe200078e10ff */
[----:B------:R-:W-:Y:S01]  /*31c0*/  IMAD R42, R3, 0x2e, RZ ;  /* 0x0000002e032a7824 */ /* 0x000fe200078e02ff */
[----:B------:R-:W-:-:S03]  /*31d0*/  LEA.HI.X.SX32 R45, R5, R0, 0x1, P4 ;  /* 0x00000000052d7211 */ /* 0x000fc600020f0eff */
[C---:B------:R-:W-:Y:S01]  /*31e0*/  IMAD R5, R6.reuse, 0x4, R43 ;  /* 0x0000000406057824 */ /* 0x040fe200078e022b */
[-C--:B0-----:R-:W-:Y:S01]  /*31f0*/  LEA R48, P2, R65, R204.reuse, 0x1 ;  /* 0x000000cc41307211 */ /* 0x081fe200078408ff */
[----:B------:R0:W-:Y:S01]  /*3200*/  STL.64 [R1+0x140], R44 ;  /* 0x0001402c01007387 */ /* 0x0001e20000100a00 */
[----:B--2---:R-:W-:Y:S02]  /*3210*/  LEA R46, P3, R9, R204, 0x1 ;  /* 0x000000cc092e7211 */ /* 0x004fe400078608ff */
[C---:B------:R-:W-:Y:S02]  /*3220*/  LEA R7, R6.reuse, R5, 0x2 ;  /* 0x0000000506077211 */ /* 0x040fe400078e10ff */
[-C--:B------:R-:W-:Y:S02]  /*3230*/  LEA.HI.X.SX32 R49, R65, R0.reuse, 0x1, P2 ;  /* 0x0000000041317211 */ /* 0x080fe400010f0eff */
[----:B------:R-:W-:Y:S02]  /*3240*/  CS2R R64, SRZ ;  /* 0x0000000000407805 */ /* 0x000fe4000001ff00 */
[----:B------:R-:W-:Y:S01]  /*3250*/  LEA.HI.X.SX32 R47, R9, R0, 0x1, P3 ;  /* 0x00000000092f7211 */ /* 0x000fe200018f0eff */
[----:B------:R-:W-:Y:S01]  /*3260*/  IMAD R9, R6, 0x4, R7 ;  /* 0x0000000406097824 */ /* 0x000fe200078e0207 */
[-C--:B------:R-:W-:Y:S01]  /*3270*/  LEA R50, P2, R13, R204.reuse, 0x1 ;  /* 0x000000cc0d327211 */ /* 0x080fe200078408ff */
[----:B------:R2:W-:Y:S01]  /*3280*/  STL.64 [R1+0x138], R48 ;  /* 0x0001383001007387 */ /* 0x0005e20000100a00 */
[----:B0-----:R-:W-:-:S02]  /*3290*/  LEA R44, P4, R11, R204, 0x1 ;  /* 0x000000cc0b2c7211 */ /* 0x001fc400078808ff */
[-C--:B------:R-:W-:Y:S01]  /*32a0*/  LEA.HI.X.SX32 R51, R13, R0.reuse, 0x1, P2 ;  /* 0x000000000d337211 */ /* 0x080fe200010f0eff */
[----:B------:R0:W-:Y:S01]  /*32b0*/  STL.64 [R1+0x130], R46 ;  /* 0x0001302e01007387 */ /* 0x0001e20000100a00 */
[----:B------:R-:W-:-:S05]  /*32c0*/  LEA.HI.X.SX32 R45, R11, R0, 0x1, P4 ;  /* 0x000000000b2d7211 */ /* 0x000fca00020f0eff */
[----:B------:R3:W-:Y:S01]  /*32d0*/  STL.64 [R1+0x128], R44 ;  /* 0x0001282c01007387 */ /* 0x0007e20000100a00 */
[----:B--2---:R-:W-:-:S03]  /*32e0*/  LEA R48, P3, R15, R204, 0x1 ;  /* 0x000000cc0f307211 */ /* 0x004fc600078608ff */
[----:B------:R2:W-:Y:S01]  /*32f0*/  STL.64 [R1+0x120], R50 ;  /* 0x0001203201007387 */ /* 0x0005e20000100a00 */
[----:B0-----:R-:W-:Y:S02]  /*3300*/  LEA R46, P4, R17, R204, 0x1 ;  /* 0x000000cc112e7211 */ /* 0x001fe400078808ff */
[-C--:B------:R-:W-:Y:S02]  /*3310*/  LEA.HI.X.SX32 R49, R15, R0.reuse, 0x1, P3 ;  /* 0x000000000f317211 */ /* 0x080fe400018f0eff */
[----:B------:R-:W-:Y:S02]  /*3320*/  LEA.HI.X.SX32 R47, R17, R0, 0x1, P4 ;  /* 0x00000000112f7211 */ /* 0x000fe400020f0eff */
[C---:B---3--:R-:W-:Y:S01]  /*3330*/  LEA R45, R6.reuse, R9, 0x2 ;  /* 0x00000009062d7211 */ /* 0x048fe200078e10ff */
[----:B------:R0:W-:Y:S01]  /*3340*/  STL.64 [R1+0x118], R48 ;  /* 0x0001183001007387 */ /* 0x0001e20000100a00 */
[----:B------:R-:W-:Y:S01]  /*3350*/  LEA R10, P4, R23, R204, 0x1 ;  /* 0x000000cc170a7211 */ /* 0x000fe200078808ff */
[----:B------:R-:W-:Y:S01]  /*3360*/  IMAD R44, R3, 0x30, RZ ;  /* 0x00000030032c7824 */ /* 0x000fe200078e02ff */
[----:B--2---:R-:W-:Y:S01]  /*3370*/  CS2R R50, SRZ ;  /* 0x0000000000327805 */ /* 0x004fe2000001ff00 */
[----:B------:R-:W-:Y:S01]  /*3380*/  IMAD R13, R6, 0x4, R45 ;  /* 0x00000004060d7824 */ /* 0x000fe200078e022d */
[----:B------:R2:W-:Y:S01]  /*3390*/  STL.64 [R1+0x110], R46 ;  /* 0x0001102e01007387 */ /* 0x0005e20000100a00 */
[----:B------:R-:W-:-:S03]  /*33a0*/  LEA.HI.X.SX32 R11, R23, R0, 0x1, P4 ;  /* 0x00000000170b7211 */ /* 0x000fc600020f0eff */
[----:B------:R-:W-:Y:S02]  /*33b0*/  LEA R15, R6, R13, 0x2 ;  /* 0x0000000d060f7211 */ /* 0x000fe400078e10ff */
[----:B0-----:R-:W-:-:S04]  /*33c0*/  LEA R48, P2, R19, R204, 0x1 ;  /* 0x000000cc13307211 */ /* 0x001fc800078408ff */
[----:B------:R-:W-:Y:S01]  /*33d0*/  LEA.HI.X.SX32 R49, R19, R0, 0x1, P2 ;  /* 0x0000000013317211 */ /* 0x000fe200010f0eff */
[----:B------:R-:W-:Y:S01]  /*33e0*/  IMAD R19, R6, 0x4, R15 ;  /* 0x0000000406137824 */ /* 0x000fe200078e020f */
[----:B--2---:R-:W-:-:S03]  /*33f0*/  LEA R46, P3, R21, R204, 0x1 ;  /* 0x000000cc152e7211 */ /* 0x004fc600078608ff */
[----:B------:R0:W-:Y:S01]  /*3400*/  STL.64 [R1+0x108], R48 ;  /* 0x0001083001007387 */ /* 0x0001e20000100a00 */
[----:B------:R-:W-:Y:S02]  /*3410*/  LEA.HI.X.SX32 R47, R21, R0, 0x1, P3 ;  /* 0x00000000152f7211 */ /* 0x000fe400018f0eff */
[C---:B------:R-:W-:Y:S02]  /*3420*/  LEA R16, P3, R27.reuse, R204, 0x1 ;  /* 0x000000cc1b107211 */ /* 0x040fe400078608ff */
[----:B------:R-:W-:Y:S01]  /*3430*/  LEA R21, R6, R19, 0x2 ;  /* 0x0000001306157211 */ /* 0x000fe200078e10ff */
[----:B------:R2:W-:Y:S01]  /*3440*/  STL.64 [R1+0x100], R46 ;  /* 0x0001002e01007387 */ /* 0x0005e20000100a00 */
[----:B------:R-:W-:-:S03]  /*3450*/  LEA.HI.X.SX32 R17, R27, R0, 0x1, P3 ;  /* 0x000000001b117211 */ /* 0x000fc600018f0eff */
[----:B------:R3:W-:Y:S01]  /*3460*/  STL.64 [R1+0xf8], R10 ;  /* 0x0000f80a01007387 */ /* 0x0007e20000100a00 */
[----:B------:R-:W-:Y:S01]  /*3470*/  IMAD R23, R6, 0x4, R21 ;  /* 0x0000000406177824 */ /* 0x000fe200078e0215 */
[----:B0-----:R-:W-:Y:S02]  /*3480*/  CS2R R48, SRZ ;  /* 0x0000000000307805 */ /* 0x001fe4000001ff00 */
[-C--:B--2---:R-:W-:Y:S02]  /*3490*/  LEA R46, P2, R25, R204.reuse, 0x1 ;  /* 0x000000cc192e7211 */ /* 0x084fe400078408ff */
[----:B---3--:R-:W-:Y:S02]  /*34a0*/  LEA R10, P4, R29, R204, 0x1 ;  /* 0x000000cc1d0a7211 */ /* 0x008fe400078808ff */
[-C--:B------:R-:W-:Y:S02]  /*34b0*/  LEA.HI.X.SX32 R47, R25, R0.reuse, 0x1, P2 ;  /* 0x00000000192f7211 */ /* 0x080fe400010f0eff */
[----:B------:R-:W-:-:S02]  /*34c0*/  LEA.HI.X.SX32 R11, R29, R0, 0x1, P4 ;  /* 0x000000001d0b7211 */ /* 0x000fc400020f0eff */
[C---:B------:R-:W-:Y:S01]  /*34d0*/  LEA R26, P2, R31.reuse, R204, 0x1 ;  /* 0x000000cc1f1a7211 */ /* 0x040fe200078408ff */
[----:B------:R0:W-:Y:S01]  /*34e0*/  STL.64 [R1+0xf0], R46 ;  /* 0x0000f02e01007387 */ /* 0x0001e20000100a00 */
[----:B------:R-:W-:Y:S02]  /*34f0*/  LEA R25, R6, R23, 0x2 ;  /* 0x0000001706197211 */ /* 0x000fe400078e10ff */
[----:B------:R-:W-:Y:S01]  /*3500*/  LEA.HI.X.SX32 R27, R31, R0, 0x1, P2 ;  /* 0x000000001f1b7211 */ /* 0x000fe200010f0eff */
[----:B------:R2:W-:Y:S01]  /*3510*/  STL.64 [R1+0xe8], R16 ;  /* 0x0000e81001007387 */ /* 0x0005e20000100a00 */
[----:B------:R-:W-:-:S03]  /*3520*/  LEA R30, P2, R37, R204, 0x1 ;  /* 0x000000cc251e7211 */ /* 0x000fc600078408ff */
[----:B------:R3:W-:Y:S01]  /*3530*/  STL.64 [R1+0xe0], R10 ;  /* 0x0000e00a01007387 */ /* 0x0007e20000100a00 */
[----:B------:R-:W-:Y:S02]  /*3540*/  LEA.HI.X.SX32 R31, R37, R0, 0x1, P2 ;  /* 0x00000000251f7211 */ /* 0x000fe400010f0eff */
[-C--:B------:R-:W-:Y:S01]  /*3550*/  LEA R34, P2, R43, R204.reuse, 0x1 ;  /* 0x000000cc2b227211 */ /* 0x080fe200078408ff */
[----:B------:R5:W-:Y:S01]  /*3560*/  STL.64 [R1+0xd8], R26 ;  /* 0x0000d81a01007387 */ /* 0x000be20000100a00 */
[C---:B0-----:R-:W-:Y:S02]  /*3570*/  IMAD R46, R3.reuse, 0x32, RZ ;  /* 0x00000032032e7824 */ /* 0x041fe400078e02ff */
[----:B------:R-:W-:Y:S01]  /*3580*/  IMAD R47, R3, 0x33, RZ ;  /* 0x00000033032f7824 */ /* 0x000fe200078e02ff */
[-C--:B--2---:R-:W-:Y:S02]  /*3590*/  LEA R16, P3, R33, R204.reuse, 0x1 ;  /* 0x000000cc21107211 */ /* 0x084fe400078608ff */
[----:B---3--:R-:W-:-:S02]  /*35a0*/  LEA R10, P4, R35, R204, 0x1 ;  /* 0x000000cc230a7211 */ /* 0x008fc400078808ff */
[-C--:B------:R-:W-:Y:S02]  /*35b0*/  LEA.HI.X.SX32 R17, R33, R0.reuse, 0x1, P3 ;  /* 0x0000000021117211 */ /* 0x080fe400018f0eff */
[----:B------:R-:W-:Y:S01]  /*35c0*/  LEA.HI.X.SX32 R11, R35, R0, 0x1, P4 ;  /* 0x00000000230b7211 */ /* 0x000fe200020f0eff */
[----:B-----5:R-:W-:Y:S01]  /*35d0*/  IMAD R27, R6, 0x4, R25 ;  /* 0x00000004061b7824 */ /* 0x020fe200078e0219 */
[----:B------:R-:W-:Y:S01]  /*35e0*/  LEA R28, P3, R39, R204, 0x1 ;  /* 0x000000cc271c7211 */ /* 0x000fe200078608ff */
[----:B------:R0:W-:Y:S01]  /*35f0*/  STL.64 [R1+0xd0], R16 ;  /* 0x0000d01001007387 */ /* 0x0001e20000100a00 */
[-C--:B------:R-:W-:Y:S01]  /*3600*/  LEA.HI.X.SX32 R35, R43, R0.reuse, 0x1, P2 ;  /* 0x000000002b237211 */ /* 0x080fe200010f0eff */
[----:B------:R-:W-:Y:S01]  /*3610*/  IMAD R26, R3, 0x1e, RZ ;  /* 0x0000001e031a7824 */ /* 0x000fe200078e02ff */
[----:B------:R-:W-:Y:S01]  /*3620*/  LEA.HI.X.SX32 R29, R39, R0, 0x1, P3 ;  /* 0x00000000271d7211 */ /* 0x000fe200018f0eff */
[----:B------:R2:W-:Y:S01]  /*3630*/  STL.64 [R1+0xc8], R10 ;  /* 0x0000c80a01007387 */ /* 0x0005e20000100a00 */
[-C--:B------:R-:W-:Y:S01]  /*3640*/  LEA R32, P3, R5, R204.reuse, 0x1 ;  /* 0x000000cc05207211 */ /* 0x080fe200078608ff */
[----:B------:R-:W-:Y:S01]  /*3650*/  IMAD R39, R3, 0x2b, RZ ;  /* 0x0000002b03277824 */ /* 0x000fe200078e02ff */
[----:B------:R-:W-:Y:S01]  /*3660*/  LEA R36, P2, R9, R204, 0x1 ;  /* 0x000000cc09247211 */ /* 0x000fe200078408ff */
[----:B------:R3:W-:Y:S01]  /*3670*/  STL.64 [R1+0xb8], R28 ;  /* 0x0000b81c01007387 */ /* 0x0007e20000100a00 */
[-C--:B------:R-:W-:Y:S01]  /*3680*/  LEA.HI.X.SX32 R33, R5, R0.reuse, 0x1, P3 ;  /* 0x0000000005217211 */ /* 0x080fe200018f0eff */
[----:B------:R-:W-:Y:S01]  /*3690*/  IMAD R43, R3, 0x2f, RZ ;  /* 0x0000002f032b7824 */ /* 0x000fe200078e02ff */
[----:B------:R-:W-:Y:S01]  /*36a0*/  LEA.HI.X.SX32 R37, R9, R0, 0x1, P2 ;  /* 0x0000000009257211 */ /* 0x000fe200010f0eff */
[----:B------:R5:W-:Y:S01]  /*36b0*/  STL.64 [R1+0xc0], R30 ;  /* 0x0000c01e01007387 */ /* 0x000be20000100a00 */
[----:B0-----:R-:W-:-:S02]  /*36c0*/  LEA R16, P4, R41, R204, 0x1 ;  /* 0x000000cc29107211 */ /* 0x001fc400078808ff */
[C---:B--2---:R-:W-:Y:S02]  /*36d0*/  LEA R11, R6.reuse, R27, 0x2 ;  /* 0x0000001b060b7211 */ /* 0x044fe400078e10ff */
[----:B------:R-:W-:Y:S01]  /*36e0*/  LEA.HI.X.SX32 R17, R41, R0, 0x1, P4 ;  /* 0x0000000029117211 */ /* 0x000fe200020f0eff */
[C---:B------:R-:W-:Y:S01]  /*36f0*/  IMAD R41, R3.reuse, 0x2d, RZ ;  /* 0x0000002d03297824 */ /* 0x040fe200078e02ff */
[C---:B---3--:R-:W-:Y:S01]  /*3700*/  SHF.L.U32 R28, R3.reuse, 0x5, RZ ;  /* 0x00000005031c7819 */ /* 0x048fe200000006ff */
[C---:B------:R-:W-:Y:S02]  /*3710*/  IMAD R29, R6.reuse, 0x4, R11 ;  /* 0x00000004061d7824 */ /* 0x040fe400078e020b */
[----:B------:R0:W-:Y:S01]  /*3720*/  STL.64 [R1+0xb0], R16 ;  /* 0x0000b01001007387 */ /* 0x0001e20000100a00 */
[----:B-----5:R-:W-:Y:S02]  /*3730*/  IMAD R30, R3, 0x22, RZ ;  /* 0x00000022031e7824 */ /* 0x020fe400078e02ff */
[C---:B------:R-:W-:Y:S01]  /*3740*/  LEA R31, R6.reuse, R29, 0x2 ;  /* 0x0000001d061f7211 */ /* 0x040fe200078e10ff */
[----:B------:R2:W-:Y:S04]  /*3750*/  STL.64 [R1+0xa8], R34 ;  /* 0x0000a82201007387 */ /* 0x0005e80000100a00 */
[----:B------:R3:W-:Y:S01]  /*3760*/  STL.64 [R1+0xa0], R32 ;  /* 0x0000a02001007387 */ /* 0x0007e20000100a00 */
[----:B------:R-:W-:Y:S01]  /*3770*/  IMAD R5, R6, 0x4, R31 ;  /* 0x0000000406057824 */ /* 0x000fe200078e021f */
[----:B0-----:R-:W-:-:S04]  /*3780*/  LEA R16, P4, R7, R204, 0x1 ;  /* 0x000000cc07107211 */ /* 0x001fc800078808ff */
[----:B------:R-:W-:Y:S02]  /*3790*/  LEA.HI.X.SX32 R17, R7, R0, 0x1, P4 ;  /* 0x0000000007117211 */ /* 0x000fe400020f0eff */
[-C--:B--2---:R-:W-:Y:S02]  /*37a0*/  LEA R34, P3, R45, R204.reuse, 0x1 ;  /* 0x000000cc2d227211 */ /* 0x084fe400078608ff */
[----:B---3--:R-:W-:Y:S01]  /*37b0*/  LEA R32, P4, R13, R204, 0x1 ;  /* 0x000000cc0d207211 */ /* 0x008fe200078808ff */
[----:B------:R0:W-:Y:S01]  /*37c0*/  STL.64 [R1+0x98], R16 ;  /* 0x0000981001007387 */ /* 0x0001e20000100a00 */
[-C--:B------:R-:W-:Y:S01]  /*37d0*/  LEA.HI.X.SX32 R35, R45, R0.reuse, 0x1, P3 ;  /* 0x000000002d237211 */ /* 0x080fe200018f0eff */
[----:B------:R-:W-:Y:S01]  /*37e0*/  IMAD R45, R3, 0x31, RZ ;  /* 0x00000031032d7824 */ /* 0x000fe200078e02ff */
[----:B------:R-:W-:Y:S02]  /*37f0*/  LEA.HI.X.SX32 R33, R13, R0, 0x1, P4 ;  /* 0x000000000d217211 */ /* 0x000fe400020f0eff */
[----:B------:R-:W-:-:S03]  /*3800*/  LEA R8, P4, R21, R204, 0x1 ;  /* 0x000000cc15087211 */ /* 0x000fc600078808ff */
[----:B------:R2:W-:Y:S01]  /*3810*/  STL.64 [R1+0x80], R32 ;  /* 0x0000802001007387 */ /* 0x0005e20000100a00 */
[----:B------:R-:W-:Y:S02]  /*3820*/  LEA.HI.X.SX32 R9, R21, R0, 0x1, P4 ;  /* 0x0000000015097211 */ /* 0x000fe400020f0eff */
[C---:B0-----:R-:W-:Y:S01]  /*3830*/  LEA R17, R6.reuse, R5, 0x2 ;  /* 0x0000000506117211 */ /* 0x041fe200078e10ff */
[----:B------:R0:W-:Y:S04]  /*3840*/  STL.64 [R1+0x90], R36 ;  /* 0x0000902401007387 */ /* 0x0001e80000100a00 */
[----:B------:R3:W-:Y:S01]  /*3850*/  STL.64 [R1+0x88], R34 ;  /* 0x0000882201007387 */ /* 0x0007e20000100a00 */
[----:B--2---:R-:W-:Y:S02]  /*3860*/  IMAD R33, R6, 0x4, R17 ;  /* 0x0000000406217824 */ /* 0x004fe400078e0211 */
[----:B------:R-:W-:Y:S01]  /*3870*/  IMAD R32, R3, 0x24, RZ ;  /* 0x0000002403207824 */ /* 0x000fe200078e02ff */
[----:B0-----:R-:W-:-:S02]  /*3880*/  LEA R36, P2, R15, R204, 0x1 ;  /* 0x000000cc0f247211 */ /* 0x001fc400078408ff */
[C---:B------:R-:W-:Y:S02]  /*3890*/  LEA R7, R6.reuse, R33, 0x2 ;  /* 0x0000002106077211 */ /* 0x040fe400078e10ff */
[----:B---3--:R-:W-:Y:S02]  /*38a0*/  LEA R34, P3, R19, R204, 0x1 ;  /* 0x000000cc13227211 */ /* 0x008fe400078608ff */
[-C--:B------:R-:W-:Y:S01]  /*38b0*/  LEA.HI.X.SX32 R37, R15, R0.reuse, 0x1, P2 ;  /* 0x000000000f257211 */ /* 0x080fe200010f0eff */
[C---:B------:R-:W-:Y:S01]  /*38c0*/  IMAD R13, R6.reuse, 0x4, R7 ;  /* 0x00000004060d7824 */ /* 0x040fe200078e0207 */
[----:B------:R-:W-:Y:S02]  /*38d0*/  LEA.HI.X.SX32 R35, R19, R0, 0x1, P3 ;  /* 0x0000000013237211 */ /* 0x000fe400018f0eff */
[----:B------:R-:W-:Y:S01]  /*38e0*/  LEA R18, P3, R25, R204, 0x1 ;  /* 0x000000cc19127211 */ /* 0x000fe200078608ff */
[----:B------:R0:W-:Y:S01]  /*38f0*/  STL.64 [R1+0x78], R36 ;  /* 0x0000782401007387 */ /* 0x0001e20000100a00 */
[----:B------:R-:W-:-:S02]  /*3900*/  LEA R15, R6, R13, 0x2 ;  /* 0x0000000d060f7211 */ /* 0x000fc400078e10ff */
[----:B------:R-:W-:Y:S01]  /*3910*/  LEA.HI.X.SX32 R19, R25, R0, 0x1, P3 ;  /* 0x0000000019137211 */ /* 0x000fe200018f0eff */
[----:B------:R2:W-:Y:S01]  /*3920*/  STL.64 [R1+0x70], R34 ;  /* 0x0000702201007387 */ /* 0x0005e20000100a00 */
[C---:B------:R-:W-:Y:S01]  /*3930*/  LEA R20, P3, R29.reuse, R204, 0x1 ;  /* 0x000000cc1d147211 */ /* 0x040fe200078608ff */
[----:B------:R-:W-:Y:S02]  /*3940*/  IMAD R2, R6, 0x4, R15 ;  /* 0x0000000406027824 */ /* 0x000fe400078e020f */
[----:B------:R3:W-:Y:S01]  /*3950*/  STL.64 [R1+0x68], R8 ;  /* 0x0000680801007387 */ /* 0x0007e20000100a00 */
[----:B------:R-:W-:Y:S01]  /*3960*/  LEA.HI.X.SX32 R21, R29, R0, 0x1, P3 ;  /* 0x000000001d157211 */ /* 0x000fe200018f0eff */
[C---:B------:R-:W-:Y:S02]  /*3970*/  IMAD R25, R3.reuse, 0x1d, RZ ;  /* 0x0000001d03197824 */ /* 0x040fe400078e02ff */
[C---:B------:R-:W-:Y:S02]  /*3980*/  IMAD R29, R3.reuse, 0x21, RZ ;  /* 0x00000021031d7824 */ /* 0x040fe400078e02ff */
[----:B0-----:R-:W-:Y:S01]  /*3990*/  IMAD R36, R3, 0x28, RZ ;  /* 0x0000002803247824 */ /* 0x001fe200078e02ff */
[-C--:B--2---:R-:W-:Y:S01]  /*39a0*/  LEA R34, P2, R23, R204.reuse, 0x1 ;  /* 0x000000cc17227211 */ /* 0x084fe200078408ff */
[----:B------:R-:W-:Y:S01]  /*39b0*/  IMAD R37, R3, 0x29, RZ ;  /* 0x0000002903257824 */ /* 0x000fe200078e02ff */
[----:B---3--:R-:W-:-:S02]  /*39c0*/  LEA R8, P4, R27, R204, 0x1 ;  /* 0x000000cc1b087211 */ /* 0x008fc400078808ff */
[-C--:B------:R-:W-:Y:S02]  /*39d0*/  LEA.HI.X.SX32 R35, R23, R0.reuse, 0x1, P2 ;  /* 0x0000000017237211 */ /* 0x080fe400010f0eff */
[----:B------:R-:W-:Y:S01]  /*39e0*/  LEA.HI.X.SX32 R9, R27, R0, 0x1, P4 ;  /* 0x000000001b097211 */ /* 0x000fe200020f0eff */
[----:B------:R-:W-:Y:S01]  /*39f0*/  IMAD R27, R3, 0x1f, RZ ;  /* 0x0000001f031b7824 */ /* 0x000fe200078e02ff */
[C---:B------:R-:W-:Y:S01]  /*3a00*/  LEA R22, P2, R11.reuse, R204, 0x1 ;  /* 0x000000cc0b167211 */ /* 0x040fe200078408ff */
[----:B------:R0:W-:Y:S03]  /*3a10*/  STL.64 [R1+0x60], R34 ;  /* 0x0000602201007387 */ /* 0x0001e60000100a00 */
[----:B------:R-:W-:Y:S01]  /*3a20*/  LEA.HI.X.SX32 R23, R11, R0, 0x1, P2 ;  /* 0x000000000b177211 */ /* 0x000fe200010f0eff */
[----:B------:R2:W-:Y:S04]  /*3a30*/  STL.64 [R1+0x58], R18 ;  /* 0x0000581201007387 */ /* 0x0005e80000100a00 */
[----:B------:R3:W-:Y:S04]  /*3a40*/  STL.64 [R1+0x50], R8 ;  /* 0x0000500801007387 */ /* 0x0007e80000100a00 */
[----:B------:R5:W-:Y:S01]  /*3a50*/  STL.64 [R1+0x48], R22 ;  /* 0x0000481601007387 */ /* 0x000be20000100a00 */
[----:B0-----:R-:W-:-:S02]  /*3a60*/  IMAD R34, R3, 0x26, RZ ;  /* 0x0000002603227824 */ /* 0x001fc400078e02ff */
[----:B------:R-:W-:Y:S01]  /*3a70*/  IMAD R35, R3, 0x27, RZ ;  /* 0x0000002703237824 */ /* 0x000fe200078e02ff */
[C---:B--2---:R-:W-:Y:S01]  /*3a80*/  LEA R18, P4, R31.reuse, R204, 0x1 ;  /* 0x000000cc1f127211 */ /* 0x044fe200078808ff */
[----:B------:R0:W-:Y:S01]  /*3a90*/  STL.64 [R1+0x40], R20 ;  /* 0x0000401401007387 */ /* 0x0001e20000100a00 */
[C---:B---3--:R-:W-:Y:S02]  /*3aa0*/  LEA R9, R6.reuse, R2, 0x2 ;  /* 0x0000000206097211 */ /* 0x048fe400078e10ff */
[----:B------:R-:W-:Y:S01]  /*3ab0*/  LEA.HI.X.SX32 R19, R31, R0, 0x1, P4 ;  /* 0x000000001f137211 */ /* 0x000fe200020f0eff */
[----:B------:R-:W-:Y:S01]  /*3ac0*/  IMAD R31, R3, 0x23, RZ ;  /* 0x00000023031f7824 */ /* 0x000fe200078e02ff */
[C---:B-----5:R-:W-:Y:S01]  /*3ad0*/  LEA R22, P2, R5.reuse, R204, 0x1 ;  /* 0x000000cc05167211 */ /* 0x060fe200078408ff */
[----:B------:R-:W-:Y:S02]  /*3ae0*/  IMAD R11, R6, 0x4, R9 ;  /* 0x00000004060b7824 */ /* 0x000fe400078e0209 */
[----:B------:R2:W-:Y:S01]  /*3af0*/  STL.64 [R1+0x38], R18 ;  /* 0x0000381201007387 */ /* 0x0005e20000100a00 */
[----:B------:R-:W-:-:S02]  /*3b00*/  LEA.HI.X.SX32 R23, R5, R0, 0x1, P2 ;  /* 0x0000000005177211 */ /* 0x000fc400010f0eff */
[C---:B0-----:R-:W-:Y:S02]  /*3b10*/  LEA R20, P3, R17.reuse, R204, 0x1 ;  /* 0x000000cc11147211 */ /* 0x041fe400078608ff */
[----:B------:R-:W-:Y:S01]  /*3b20*/  LEA R4, R6, R11, 0x2 ;  /* 0x0000000b06047211 */ /* 0x000fe200078e10ff */
[----:B------:R0:W-:Y:S01]  /*3b30*/  STL.64 [R1+0x30], R22 ;  /* 0x0000301601007387 */ /* 0x0001e20000100a00 */
[----:B------:R-:W-:-:S03]  /*3b40*/  LEA.HI.X.SX32 R21, R17, R0, 0x1, P3 ;  /* 0x0000000011157211 */ /* 0x000fc600018f0eff */
[C---:B------:R-:W-:Y:S01]  /*3b50*/  IMAD R5, R6.reuse, 0x4, R4 ;  /* 0x0000000406057824 */ /* 0x040fe200078e0204 */
[C---:B--2---:R-:W-:Y:S01]  /*3b60*/  LEA R18, P4, R33.reuse, R204, 0x1 ;  /* 0x000000cc21127211 */ /* 0x044fe200078808ff */
[----:B------:R2:W-:Y:S03]  /*3b70*/  STL.64 [R1+0x28], R20 ;  /* 0x0000281401007387 */ /* 0x0005e60000100a00 */
[----:B------:R-:W-:Y:S02]  /*3b80*/  LEA R10, R6, R5, 0x2 ;  /* 0x00000005060a7211 */ /* 0x000fe400078e10ff */
[----:B------:R-:W-:Y:S01]  /*3b90*/  LEA.HI.X.SX32 R19, R33, R0, 0x1, P4 ;  /* 0x0000000021137211 */ /* 0x000fe200020f0eff */
[----:B0-----:R-:W-:Y:S01]  /*3ba0*/  IMAD R22, R3, 0x1a, RZ ;  /* 0x0000001a03167824 */ /* 0x001fe200078e02ff */
[----:B------:R-:W-:Y:S01]  /*3bb0*/  LEA R16, P4, R15, R204, 0x1 ;  /* 0x000000cc0f107211 */ /* 0x000fe200078808ff */
[----:B------:R-:W-:-:S02]  /*3bc0*/  IMAD R23, R3, 0x1b, RZ ;  /* 0x0000001b03177824 */ /* 0x000fc400078e02ff */
[----:B------:R0:W-:Y:S01]  /*3bd0*/  STL.64 [R1+0x20], R18 ;  /* 0x0000201201007387 */ /* 0x0001e20000100a00 */
[----:B------:R-:W-:Y:S01]  /*3be0*/  LEA.HI.X.SX32 R17, R15, R0, 0x1, P4 ;  /* 0x000000000f117211 */ /* 0x000fe200020f0eff */
[----:B------:R-:W-:Y:S01]  /*3bf0*/  IMAD R15, R3, 0x13, RZ ;  /* 0x00000013030f7824 */ /* 0x000fe200078e02ff */
[-C--:B--2---:R-:W-:Y:S01]  /*3c00*/  LEA R20, P2, R7, R204.reuse, 0x1 ;  /* 0x000000cc07147211 */ /* 0x084fe200078408ff */
[----:B------:R-:W-:Y:S01]  /*3c10*/  IMAD R33, R3, 0x25, RZ ;  /* 0x0000002503217824 */ /* 0x000fe200078e02ff */
[----:B------:R-:W-:Y:S02]  /*3c20*/  LEA R246, P4, R11, R204, 0x1 ;  /* 0x000000cc0bf67211 */ /* 0x000fe400078808ff */
[----:B------:R-:W-:Y:S01]  /*3c30*/  LEA.HI.X.SX32 R21, R7, R0, 0x1, P2 ;  /* 0x0000000007157211 */ /* 0x000fe200010f0eff */
[----:B------:R-:W-:Y:S01]  /*3c40*/  IMAD R7, R6, 0x4, R10 ;  /* 0x0000000406077824 */ /* 0x000fe200078e020a */
[----:B------:R-:W-:Y:S02]  /*3c50*/  LEA R12, P2, R2, R204, 0x1 ;  /* 0x000000cc020c7211 */ /* 0x000fe400078408ff */
[----:B------:R-:W-:Y:S01]  /*3c60*/  LEA.HI.X.SX32 R247, R11, R0, 0x1, P4 ;  /* 0x000000000bf77211 */ /* 0x000fe200020f0eff */
[----:B------:R2:W-:Y:S01]  /*3c70*/  STL.64 [R1+0x18], R20 ;  /* 0x0000181401007387 */ /* 0x0005e20000100a00 */
[----:B0-----:R-:W-:Y:S01]  /*3c80*/  LEA R18, P3, R13, R204, 0x1 ;  /* 0x000000cc0d127211 */ /* 0x001fe200078608ff */
[----:B------:R-:W-:Y:S01]  /*3c90*/  IMAD R11, R3, 0xf, RZ ;  /* 0x0000000f030b7824 */ /* 0x000fe200078e02ff */
[----:B------:R-:W-:-:S02]  /*3ca0*/  LEA R8, R6, R7, 0x2 ;  /* 0x0000000706087211 */ /* 0x000fc400078e10ff */
[----:B------:R-:W-:Y:S02]  /*3cb0*/  LEA.HI.X.SX32 R19, R13, R0, 0x1, P3 ;  /* 0x000000000d137211 */ /* 0x000fe400018f0eff */
[C---:B------:R-:W-:Y:S02]  /*3cc0*/  LEA R250, P3, R9.reuse, R204, 0x1 ;  /* 0x000000cc09fa7211 */ /* 0x040fe400078608ff */
[-C--:B------:R-:W-:Y:S01]  /*3cd0*/  LEA.HI.X.SX32 R13, R2, R0.reuse, 0x1, P2 ;  /* 0x00000000020d7211 */ /* 0x080fe200010f0eff */
[----:B------:R0:W-:Y:S01]  /*3ce0*/  STL.64 [R1+0x10], R18 ;  /* 0x0000101201007387 */ /* 0x0001e20000100a00 */
[----:B------:R-:W-:Y:S01]  /*3cf0*/  LEA.HI.X.SX32 R251, R9, R0, 0x1, P3 ;  /* 0x0000000009fb7211 */ /* 0x000fe200018f0eff */
[----:B------:R-:W-:Y:S01]  /*3d00*/  IMAD R9, R6, 0x4, R8 ;  /* 0x0000000406097824 */ /* 0x000fe200078e0208 */
[-C--:B------:R-:W-:Y:S01]  /*3d10*/  LEA R242, P2, R4, R204.reuse, 0x1 ;  /* 0x000000cc04f27211 */ /* 0x080fe200078408ff */
[----:B------:R3:W-:Y:S01]  /*3d20*/  STL.64 [R1+0x8], R16 ;  /* 0x0000081001007387 */ /* 0x0007e20000100a00 */
[----:B------:R-:W-:Y:S01]  /*3d30*/  LEA R236, P3, R5, R204, 0x1 ;  /* 0x000000cc05ec7211 */ /* 0x000fe200078608ff */
[C---:B--2---:R-:W-:Y:S01]  /*3d40*/  IMAD R20, R3.reuse, 0x18, RZ ;  /* 0x0000001803147824 */ /* 0x044fe200078e02ff */
[----:B------:R-:W-:Y:S01]  /*3d50*/  LEA R2, R6, R9, 0x2 ;  /* 0x0000000906027211 */ /* 0x000fe200078e10ff */
[----:B------:R2:W-:Y:S01]  /*3d60*/  STL.64 [R1], R12 ;  /* 0x0000000c01007387 */ /* 0x0005e20000100a00 */
[----:B------:R-:W-:Y:S01]  /*3d70*/  LEA.HI.X.SX32 R243, R4, R0, 0x1, P2 ;  /* 0x0000000004f37211 */ /* 0x000fe200010f0eff */
[----:B------:R-:W-:Y:S01]  /*3d80*/  IMAD R21, R3, 0x19, RZ ;  /* 0x0000001903157824 */ /* 0x000fe200078e02ff */
[----:B------:R-:W-:Y:S01]  /*3d90*/  LEA R232, P4, R10, R204, 0x1 ;  /* 0x000000cc0ae87211 */ /* 0x000fe200078808ff */
[----:B------:R-:W-:Y:S01]  /*3da0*/  IMAD R4, R6, 0x4, R2 ;  /* 0x0000000406047824 */ /* 0x000fe200078e0202 */
[-C--:B------:R-:W-:Y:S01]  /*3db0*/  LEA.HI.X.SX32 R237, R5, R0.reuse, 0x1, P3 ;  /* 0x0000000005ed7211 */ /* 0x080fe200018f0eff */
[C---:B0-----:R-:W-:Y:S01]  /*3dc0*/  IMAD R18, R3.reuse, 0x16, RZ ;  /* 0x0000001603127824 */ /* 0x041fe200078e02ff */
[----:B------:R-:W-:Y:S01]  /*3dd0*/  LEA.HI.X.SX32 R233, R10, R0, 0x1, P4 ;  /* 0x000000000ae97211 */ /* 0x000fe200020f0eff */
[C---:B------:R-:W-:Y:S01]  /*3de0*/  IMAD R10, R3.reuse, 0xe, RZ ;  /* 0x0000000e030a7824 */ /* 0x040fe200078e02ff */
[----:B------:R-:W-:Y:S01]  /*3df0*/  LEA R5, R6, R4, 0x2 ;  /* 0x0000000406057211 */ /* 0x000fe200078e10ff */
[----:B---3--:R-:W-:Y:S01]  /*3e00*/  IMAD R16, R3, 0x14, RZ ;  /* 0x0000001403107824 */ /* 0x008fe200078e02ff */
[-C--:B------:R-:W-:Y:S01]  /*3e10*/  LEA R228, P2, R7, R204.reuse, 0x1 ;  /* 0x000000cc07e47211 */ /* 0x080fe200078408ff */
[----:B--2---:R-:W-:Y:S01]  /*3e20*/  IMAD.SHL.U32 R12, R3, 0x10, RZ ;  /* 0x00000010030c7824 */ /* 0x004fe200078e00ff */
[-C--:B------:R-:W-:Y:S01]  /*3e30*/  LEA R224, P3, R8, R204.reuse, 0x1 ;  /* 0x000000cc08e07211 */ /* 0x080fe200078608ff */
[----:B------:R-:W-:Y:S01]  /*3e40*/  IMAD R6, R6, 0x4, R5 ;  /* 0x0000000406067824 */ /* 0x000fe200078e0205 */
[----:B------:R-:W-:Y:S01]  /*3e50*/  LEA R220, P4, R9, R204, 0x1 ;  /* 0x000000cc09dc7211 */ /* 0x000fe200078808ff */
[----:B------:R-:W-:Y:S01]  /*3e60*/  IMAD R13, R3, 0x11, RZ ;  /* 0x00000011030d7824 */ /* 0x000fe200078e02ff */
[-C--:B------:R-:W-:Y:S01]  /*3e70*/  LEA.HI.X.SX32 R229, R7, R0.reuse, 0x1, P2 ;  /* 0x0000000007e57211 */ /* 0x080fe200010f0eff */
[C---:B------:R-:W-:Y:S01]  /*3e80*/  IMAD R17, R3.reuse, 0x15, RZ ;  /* 0x0000001503117824 */ /* 0x040fe200078e02ff */
[-C--:B------:R-:W-:Y:S01]  /*3e90*/  LEA.HI.X.SX32 R225, R8, R0.reuse, 0x1, P3 ;  /* 0x0000000008e17211 */ /* 0x080fe200018f0eff */
[----:B------:R-:W-:Y:S01]  /*3ea0*/  IMAD R8, R3, 0xc, RZ ;  /* 0x0000000c03087824 */ /* 0x000fe200078e02ff */
[----:B------:R-:W-:Y:S01]  /*3eb0*/  LEA.HI.X.SX32 R221, R9, R0, 0x1, P4 ;  /* 0x0000000009dd7211 */ /* 0x000fe200020f0eff */
[C---:B------:R-:W-:Y:S01]  /*3ec0*/  IMAD R9, R3.reuse, 0xd, RZ ;  /* 0x0000000d03097824 */ /* 0x040fe200078e02ff */
[-C--:B------:R-:W-:Y:S01]  /*3ed0*/  LEA R216, P2, R2, R204.reuse, 0x1 ;  /* 0x000000cc02d87211 */ /* 0x080fe200078408ff */
[----:B------:R-:W-:Y:S01]  /*3ee0*/  IMAD R19, R3, 0x17, RZ ;  /* 0x0000001703137824 */ /* 0x000fe200078e02ff */
[----:B------:R-:W-:-:S02]  /*3ef0*/  LEA R212, P3, R4, R204, 0x1 ;  /* 0x000000cc04d47211 */ /* 0x000fc400078608ff */
[-C--:B------:R-:W-:Y:S02]  /*3f00*/  LEA R208, P4, R5, R204.reuse, 0x1 ;  /* 0x000000cc05d07211 */ /* 0x080fe400078808ff */
[----:B------:R-:W-:Y:S02]  /*3f10*/  LEA R204, P5, R6, R204, 0x1 ;  /* 0x000000cc06cc7211 */ /* 0x000fe400078a08ff */
[-C--:B------:R-:W-:Y:S01]  /*3f20*/  LEA.HI.X.SX32 R217, R2, R0.reuse, 0x1, P2 ;  /* 0x0000000002d97211 */ /* 0x080fe200010f0eff */
[C---:B------:R-:W-:Y:S01]  /*3f30*/  IMAD R2, R3.reuse, 0x9, RZ ;  /* 0x0000000903027824 */ /* 0x040fe200078e02ff */
[-C--:B------:R-:W-:Y:S01]  /*3f40*/  LEA.HI.X.SX32 R213, R4, R0.reuse, 0x1, P3 ;  /* 0x0000000004d57211 */ /* 0x080fe200018f0eff */
[----:B------:R-:W-:Y:S01]  /*3f50*/  IMAD R4, R3, 0xa, RZ ;  /* 0x0000000a03047824 */ /* 0x000fe200078e02ff */
[-C--:B------:R-:W-:Y:S01]  /*3f60*/  LEA.HI.X.SX32 R209, R5, R0.reuse, 0x1, P4 ;  /* 0x0000000005d17211 */ /* 0x080fe200020f0eff */
[----:B------:R-:W-:Y:S01]  /*3f70*/  IMAD.WIDE R128, R2, 0x2, R154 ;  /* 0x0000000202807825 */ /* 0x000fe200078e029a */
[----:B------:R-:W-:-:S02]  /*3f80*/  LEA.HI.X.SX32 R205, R6, R0, 0x1, P5 ;  /* 0x0000000006cd7211 */ /* 0x000fc400028f0eff */
[----:B------:R-:W-:Y:S02]  /*3f90*/  CS2R R6, SRZ ;  /* 0x0000000000067805 */ /* 0x000fe4000001ff00 */
[C---:B------:R-:W-:Y:S01]  /*3fa0*/  SHF.L.U32 R0, R3.reuse, 0x3, RZ ;  /* 0x0000000303007819 */ /* 0x040fe200000006ff */
[C---:B------:R-:W-:Y:S02]  /*3fb0*/  IMAD R5, R3.reuse, 0xb, RZ ;  /* 0x0000000b03057824 */ /* 0x040fe400078e02ff */
[----:B------:R-:W-:Y:S02]  /*3fc0*/  IMAD R3, R3, 0x3f, RZ ;  /* 0x0000003f03037824 */ /* 0x000fe400078e02ff */
[----:B------:R-:W-:-:S04]  /*3fd0*/  IMAD.WIDE R124, R0, 0x2, R154 ;  /* 0x00000002007c7825 */ /* 0x000fc800078e029a */
[--C-:B------:R-:W-:Y:S01]  /*3fe0*/  IMAD.WIDE R126, R0, 0x2, R156.reuse ;  /* 0x00000002007e7825 */ /* 0x100fe200078e029c */
[----:B------:R0:W-:Y:S04]  /*3ff0*/  STL.64 [R1+0x718], R124 ;  /* 0x0007187c01007387 */ /* 0x0001e80000100a00 */
[----:B------:R2:W-:Y:S04]  /*4000*/  STL.64 [R1+0x710], R126 ;  /* 0x0007107e01007387 */ /* 0x0005e80000100a00 */
[----:B------:R3:W-:Y:S01]  /*4010*/  STL.64 [R1+0x708], R128 ;  /* 0x0007088001007387 */ /* 0x0007e20000100a00 */
[----:B0-----:R-:W-:-:S04]  /*4020*/  IMAD.WIDE R124, R2, 0x2, R156 ;  /* 0x00000002027c7825 */ /* 0x001fc800078e029c */
[C---:B--2---:R-:W-:Y:S01]  /*4030*/  IMAD.WIDE R126, R4.reuse, 0x2, R154 ;  /* 0x00000002047e7825 */ /* 0x044fe200078e029a */
[----:B------:R0:W-:Y:S03]  /*4040*/  STL.64 [R1+0x700], R124 ;  /* 0x0007007c01007387 */ /* 0x0001e60000100a00 */
[----:B---3--:R-:W-:Y:S01]  /*4050*/  IMAD.WIDE R128, R4, 0x2, R156 ;  /* 0x0000000204807825 */ /* 0x008fe200078e029c */
[----:B------:R2:W-:Y:S04]  /*4060*/  STL.64 [R1+0x6f8], R126 ;  /* 0x0006f87e01007387 */ /* 0x0005e80000100a00 */
[----:B------:R-:W-:Y:S01]  /*4070*/  STL.64 [R1+0x6f0], R128 ;  /* 0x0006f08001007387 */ /* 0x000fe20000100a00 */
[----:B0-----:R-:W-:-:S04]  /*4080*/  IMAD.WIDE R124, R5, 0x2, R154 ;  /* 0x00000002057c7825 */ /* 0x001fc800078e029a */
[----:B--2---:R-:W-:Y:S01]  /*4090*/  IMAD.WIDE R126, R5, 0x2, R156 ;  /* 0x00000002057e7825 */ /* 0x004fe200078e029c */
[----:B------:R0:W-:Y:S03]  /*40a0*/  STL.64 [R1+0x6e8], R124 ;  /* 0x0006e87c01007387 */ /* 0x0001e60000100a00 */
[C---:B------:R-:W-:Y:S01]  /*40b0*/  IMAD.WIDE R4, R8.reuse, 0x2, R154 ;  /* 0x0000000208047825 */ /* 0x040fe200078e029a */
[----:B------:R2:W-:Y:S04]  /*40c0*/  STL.64 [R1+0x6e0], R126 ;  /* 0x0006e07e01007387 */ /* 0x0005e80000100a00 */
[----:B------:R3:W-:Y:S01]  /*40d0*/  STL.64 [R1+0x6d8], R4 ;  /* 0x0006d80401007387 */ /* 0x0007e20000100a00 */
[----:B0-----:R-:W-:-:S04]  /*40e0*/  IMAD.WIDE R124, R8, 0x2, R156 ;  /* 0x00000002087c7825 */ /* 0x001fc800078e029c */
[C---:B--2---:R-:W-:Y:S01]  /*40f0*/  IMAD.WIDE R126, R9.reuse, 0x2, R154 ;  /* 0x00000002097e7825 */ /* 0x044fe200078e029a */
[----:B------:R0:W-:Y:S03]  /*4100*/  STL.64 [R1+0x6d0], R124 ;  /* 0x0006d07c01007387 */ /* 0x0001e60000100a00 */
[--C-:B---3--:R-:W-:Y:S01]  /*4110*/  IMAD.WIDE R4, R9, 0x2, R156.reuse ;  /* 0x0000000209047825 */ /* 0x108fe200078e029c */
[----:B------:R-:W-:Y:S03]  /*4120*/  STL.64 [R1+0x6c8], R126 ;  /* 0x0006c87e01007387 */ /* 0x000fe60000100a00 */
[C---:B------:R-:W-:Y:S01]  /*4130*/  IMAD.WIDE R8, R10.reuse, 0x2, R156 ;  /* 0x000000020a087825 */ /* 0x040fe200078e029c */
[----:B------:R2:W-:Y:S03]  /*4140*/  STL.64 [R1+0x6c0], R4 ;  /* 0x0006c00401007387 */ /* 0x0005e60000100a00 */
[----:B0-----:R-:W-:-:S05]  /*4150*/  IMAD.WIDE R124, R10, 0x2, R154 ;  /* 0x000000020a7c7825 */ /* 0x001fca00078e029a */
[----:B------:R-:W-:Y:S01]  /*4160*/  STL.64 [R1+0x6b8], R124 ;  /* 0x0006b87c01007387 */ /* 0x000fe20000100a00 */
[----:B--2---:R-:W-:-:S03]  /*4170*/  IMAD.WIDE R4, R11, 0x2, R154 ;  /* 0x000000020b047825 */ /* 0x004fc600078e029a */
[----:B------:R0:W-:Y:S01]  /*4180*/  STL.64 [R1+0x6b0], R8 ;  /* 0x0006b00801007387 */ /* 0x0001e20000100a00 */
[----:B------:R-:W-:-:S03]  /*4190*/  IMAD.WIDE R10, R11, 0x2, R156 ;  /* 0x000000020b0a7825 */ /* 0x000fc600078e029c */
[----:B------:R2:W-:Y:S04]  /*41a0*/  STL.64 [R1+0x6a8], R4 ;  /* 0x0006a80401007387 */ /* 0x0005e80000100a00 */
[----:B------:R3:W-:Y:S01]  /*41b0*/  STL.64 [R1+0x6a0], R10 ;  /* 0x0006a00a01007387 */ /* 0x0007e20000100a00 */
[----:B0-----:R-:W-:-:S04]  /*41c0*/  IMAD.WIDE R8, R12, 0x2, R154 ;  /* 0x000000020c087825 */ /* 0x001fc800078e029a */
[----:B--2---:R-:W-:Y:S01]  /*41d0*/  IMAD.WIDE R4, R12, 0x2, R156 ;  /* 0x000000020c047825 */ /* 0x004fe200078e029c */
[----:B------:R0:W-:Y:S03]  /*41e0*/  STL.64 [R1+0x698], R8 ;  /* 0x0006980801007387 */ /* 0x0001e60000100a00 */
[C---:B---3--:R-:W-:Y:S01]  /*41f0*/  IMAD.WIDE R10, R13.reuse, 0x2, R154 ;  /* 0x000000020d0a7825 */ /* 0x048fe200078e029a */
[----:B------:R2:W-:Y:S04]  /*4200*/  STL.64 [R1+0x690], R4 ;  /* 0x0006900401007387 */ /* 0x0005e80000100a00 */
[----:B------:R3:W-:Y:S01]  /*4210*/  STL.64 [R1+0x688], R10 ;  /* 0x0006880a01007387 */ /* 0x0007e20000100a00 */
[----:B0-----:R-:W-:-:S04]  /*4220*/  IMAD.WIDE R8, R13, 0x2, R156 ;  /* 0x000000020d087825 */ /* 0x001fc800078e029c */
[C---:B--2---:R-:W-:Y:S01]  /*4230*/  IMAD.WIDE R4, R14.reuse, 0x2, R154 ;  /* 0x000000020e047825 */ /* 0x044fe200078e029a */
[----:B------:R0:W-:Y:S03]  /*4240*/  STL.64 [R1+0x680], R8 ;  /* 0x0006800801007387 */ /* 0x0001e60000100a00 */
[----:B---3--:R-:W-:Y:S01]  /*4250*/  IMAD.WIDE R10, R14, 0x2, R156 ;  /* 0x000000020e0a7825 */ /* 0x008fe200078e029c */
        /* <DEDUP_REMOVED lines=179> */
[----:B------:R-:W-:Y:S01]  /*4d90*/  IMAD.WIDE R2, R3, 0x2, R156 ;  /* 0x0000000203027825 */ /* 0x000fe200078e029c */
[----:B------:R3:W-:Y:S04]  /*4da0*/  STL.64 [R1+0x3a8], R4 ;  /* 0x0003a80401007387 */ /* 0x0007e80000100a00 */
[----:B-1--4-:R3:W-:Y:S02]  /*4db0*/  STL.64 [R1+0x3a0], R2 ;  /* 0x0003a00201007387 */ /* 0x0127e40000100a00 */
.L_x_1:
[----:B------:R-:W2:Y:S01]  /*4dc0*/  LDL.64 R20, [R1+0x710] ;  /* 0x0007100001147983 */ /* 0x000ea20000100a00 */
[----:B------:R-:W0:Y:S03]  /*4dd0*/  LDC R169, c[0x0][0x3c4] ;  /* 0x0000f100ffa97b82 */ /* 0x000e260000000800 */
[----:B------:R-:W4:Y:S04]  /*4de0*/  LDL.64 R12, [R1+0x700] ;  /* 0x00070000010c7983 */ /* 0x000f280000100a00 */
[----:B---3--:R-:W3:Y:S04]  /*4df0*/  LDL.64 R8, [R1+0x6f0] ;  /* 0x0006f00001087983 */ /* 0x008ee80000100a00 */
[----:B------:R-:W5:Y:S04]  /*4e00*/  LDL.64 R24, [R1+0x6d0] ;  /* 0x0006d00001187983 */ /* 0x000f680000100a00 */
        /* <DEDUP_REMOVED lines=33> */
[----:B------:R-:W5:Y:S01]  /*5020*/  LDL.64 R4, [R1+0x718] ;  /* 0x0007180001047983 */ /* 0x000f620000100a00 */
[----:B------:R-:W-:-:S03]  /*5030*/  IMAD.WIDE R38, R6, 0x2, R154 ;  /* 0x0000000206267825 */ /* 0x000fc600078e029a */
[----:B------:R-:W5:Y:S04]  /*5040*/  LDL.64 R202, [R1+0x480] ;  /* 0x0004800001ca7983 */ /* 0x000f680000100a00 */
[----:B------:R-:W5:Y:S01]  /*5050*/  LDG.E.U16 R38, desc[UR10][R38.64] ;  /* 0x0000000a26267981 */ /* 0x000f62000c1e1500 */
[----:B------:R-:W-:-:S03]  /*5060*/  IMAD.WIDE R2, R6, 0x2, R156 ;  /* 0x0000000206027825 */ /* 0x000fc600078e029c */
        /* <DEDUP_REMOVED lines=14> */
[----:B--2---:R-:W-:-:S03]  /*5150*/  IMAD.WIDE R166, R6, 0x2, R20 ;  /* 0x0000000206a67825 */ /* 0x004fc600078e0214 */
[----:B------:R-:W2:Y:S04]  /*5160*/  LDG.E.U16 R3, desc[UR10][R2.64] ;  /* 0x0000000a02037981 */ /* 0x000ea8000c1e1500 */
[----:B------:R-:W2:Y:S01]  /*5170*/  LDL.64 R20, [R1+0x6a0] ;  /* 0x0006a00001147983 */ /* 0x000ea20000100a00 */
[----:B----4-:R-:W-:-:S03]  /*5180*/  IMAD.WIDE R12, R6, 0x2, R12 ;  /* 0x00000002060c7825 */ /* 0x010fc600078e020c */
[----:B------:R-:W4:Y:S01]  /*5190*/  LDG.E.U16 R166, desc[UR10][R166.64] ;  /* 0x0000000aa6a67981 */ /* 0x000f22000c1e1500 */
[----:B---3--:R-:W-:-:S03]  /*51a0*/  IMAD.WIDE R8, R6, 0x2, R8 ;  /* 0x0000000206087825 */ /* 0x008fc600078e0208 */
[----:B------:R5:W3:Y:S04]  /*51b0*/  LDG.E.U16 R142, desc[UR10][R12.64] ;  /* 0x0000000a0c8e7981 */ /* 0x000ae8000c1e1500 */
[----:B------:R1:W3:Y:S01]  /*51c0*/  LDG.E.U16 R132, desc[UR10][R8.64] ;  /* 0x0000000a08847981 */ /* 0x0002e2000c1e1500 */
[----:B-----5:R-:W-:-:S03]  /*51d0*/  IMAD.WIDE R12, R6, 0x2, R24 ;  /* 0x00000002060c7825 */ /* 0x020fc600078e0218 */
[----:B------:R-:W5:Y:S01]  /*51e0*/  LDL.64 R24, [R1+0x678] ;  /* 0x0006780001187983 */ /* 0x000f620000100a00 */
[----:B-1----:R-:W-:-:S03]  /*51f0*/  IMAD.WIDE R8, R6, 0x2, R28 ;  /* 0x0000000206087825 */ /* 0x002fc600078e021c */
[----:B------:R-:W3:Y:S01]  /*5200*/  LDL.64 R28, [R1+0x680] ;  /* 0x00068000011c7983 */ /* 0x000ee20000100a00 */
[----:B------:R-:W-:-:S03]  /*5210*/  IMAD.WIDE R10, R6, 0x2, R10 ;  /* 0x00000002060a7825 */ /* 0x000fc600078e020a */
[----:B------:R1:W4:Y:S01]  /*5220*/  LDG.E.U16 R121, desc[UR10][R8.64] ;  /* 0x0000000a08797981 */ /* 0x000322000c1e1500 */
[----:B------:R-:W-:-:S03]  /*5230*/  IMAD.WIDE R122, R6, 0x2, R30 ;  /* 0x00000002067a7825 */ /* 0x000fc600078e021e */
[----:B------:R-:W4:Y:S04]  /*5240*/  LDL.64 R30, [R1+0x690] ;  /* 0x00069000011e7983 */ /* 0x000f280000100a00 */
[----:B------:R0:W4:Y:S01]  /*5250*/  LDG.E.U16 R133, desc[UR10][R10.64] ;  /* 0x0000000a0a857981 */ /* 0x000122000c1e1500 */
[----:B-1----:R-:W-:-:S03]  /*5260*/  IMAD.WIDE R8, R6, 0x2, R18 ;  /* 0x0000000206087825 */ /* 0x002fc600078e0212 */
[----:B------:R-:W4:Y:S01]  /*5270*/  LDL.64 R18, [R1+0x668] ;  /* 0x0006680001127983 */ /* 0x000f220000100a00 */
[----:B------:R-:W-:-:S03]  /*5280*/  IMAD.WIDE R112, R6, 0x2, R16 ;  /* 0x0000000206707825 */ /* 0x000fc600078e0210 */
[----:B------:R-:W4:Y:S01]  /*5290*/  LDG.E.U16 R36, desc[UR10][R8.64] ;  /* 0x0000000a08247981 */ /* 0x000f22000c1e1500 */
[----:B0-----:R-:W-:-:S03]  /*52a0*/  IMAD.WIDE R10, R6, 0x2, R22 ;  /* 0x00000002060a7825 */ /* 0x001fc600078e0216 */
[----:B------:R-:W4:Y:S04]  /*52b0*/  LDL.64 R22, [R1+0x670] ;  /* 0x0006700001167983 */ /* 0x000f280000100a00 */
[----:B------:R0:W4:Y:S01]  /*52c0*/  LDG.E.U16 R37, desc[UR10][R10.64] ;  /* 0x0000000a0a257981 */ /* 0x000122000c1e1500 */
[----:B------:R-:W-:-:S03]  /*52d0*/  IMAD.WIDE R14, R6, 0x2, R14 ;  /* 0x00000002060e7825 */ /* 0x000fc600078e020e */
[----:B------:R-:W4:Y:S04]  /*52e0*/  LDL.64 R16, [R1+0x688] ;  /* 0x0006880001107983 */ /* 0x000f280000100a00 */
[----:B------:R1:W4:Y:S01]  /*52f0*/  LDG.E.U16 R47, desc[UR10][R12.64] ;  /* 0x0000000a0c2f7981 */ /* 0x000322000c1e1500 */
[----:B0-----:R-:W-:-:S03]  /*5300*/  IMAD.WIDE R10, R6, 0x2, R40 ;  /* 0x00000002060a7825 */ /* 0x001fc600078e0228 */
[----:B------:R-:W4:Y:S04]  /*5310*/  LDL.64 R40, [R1+0x650] ;  /* 0x0006500001287983 */ /* 0x000f280000100a00 */
[----:B------:R0:W4:Y:S01]  /*5320*/  LDG.E.U16 R143, desc[UR10][R14.64] ;  /* 0x0000000a0e8f7981 */ /* 0x000122000c1e1500 */
[----:B-1----:R-:W-:-:S03]  /*5330*/  IMAD.WIDE R12, R6, 0x2, R26 ;  /* 0x00000002060c7825 */ /* 0x002fc600078e021a */
[----:B------:R1:W4:Y:S04]  /*5340*/  LDG.E.U16 R27, desc[UR10][R10.64] ;  /* 0x0000000a0a1b7981 */ /* 0x000328000c1e1500 */
[----:B------:R-:W4:Y:S01]  /*5350*/  LDG.E.U16 R112, desc[UR10][R112.64] ;  /* 0x0000000a70707981 */ /* 0x000f22000c1e1500 */
[----:B0-----:R-:W-:-:S03]  /*5360*/  IMAD.WIDE R14, R6, 0x2, R34 ;  /* 0x00000002060e7825 */ /* 0x001fc600078e0222 */
[----:B------:R-:W4:Y:S01]  /*5370*/  LDL.64 R34, [R1+0x640] ;  /* 0x0006400001227983 */ /* 0x000f220000100a00 */
[----:B-1----:R-:W-:-:S03]  /*5380*/  IMAD.WIDE R10, R6, 0x2, R32 ;  /* 0x00000002060a7825 */ /* 0x002fc600078e0220 */
[----:B------:R-:W4:Y:S04]  /*5390*/  LDG.E.U16 R26, desc[UR10][R14.64] ;  /* 0x0000000a0e1a7981 */ /* 0x000f28000c1e1500 */
[----:B------:R5:W4:Y:S04]  /*53a0*/  LDG.E.U16 R151, desc[UR10][R10.64] ;  /* 0x0000000a0a977981 */ /* 0x000b28000c1e1500 */
[----:B------:R-:W4:Y:S04]  /*53b0*/  LDL.64 R32, [R1+0x628] ;  /* 0x0006280001207983 */ /* 0x000f280000100a00 */
[----:B------:R3:W4:Y:S01]  /*53c0*/  LDG.E.U16 R15, desc[UR10][R12.64] ;  /* 0x0000000a0c0f7981 */ /* 0x000722000c1e1500 */
[----:B------:R-:W-:-:S02]  /*53d0*/  IMAD.SHL.U32 R0, R169, 0x2, RZ ;  /* 0x00000002a9007824 */ /* 0x000fc400078e00ff */
[----:B------:R-:W-:Y:S01]  /*53e0*/  IMAD R180, R169, 0x7, RZ ;  /* 0x00000007a9b47824 */ /* 0x000fe200078e02ff */
[----:B------:R-:W4:Y:S01]  /*53f0*/  LDG.E.U16 R122, desc[UR10][R122.64] ;  /* 0x0000000a7a7a7981 */ /* 0x000f22000c1e1500 */
[----:B--2---:R-:W-:-:S03]  /*5400*/  IMAD.WIDE R8, R6, 0x2, R20 ;  /* 0x0000000206087825 */ /* 0x004fc600078e0214 */
[----:B------:R-:W2:Y:S04]  /*5410*/  LDL.64 R20, [R1+0x648] ;  /* 0x0006480001147983 */ /* 0x000ea80000100a00 */
[----:B------:R4:W2:Y:S01]  /*5420*/  LDG.E.U16 R14, desc[UR10][R8.64] ;  /* 0x0000000a080e7981 */ /* 0x0008a2000c1e1500 */
[----:B-----5:R-:W-:-:S03]  /*5430*/  IMAD.WIDE R10, R6, 0x2, R24 ;  /* 0x00000002060a7825 */ /* 0x020fc600078e0218 */
[----:B------:R-:W5:Y:S01]  /*5440*/  LDL.64 R24, [R1+0x620] ;  /* 0x0006200001187983 */ /* 0x000f620000100a00 */
[----:B---3--:R-:W-:-:S03]  /*5450*/  IMAD.WIDE R12, R6, 0x2, R28 ;  /* 0x00000002060c7825 */ /* 0x008fc600078e021c */
[----:B------:R-:W3:Y:S04]  /*5460*/  LDL.64 R28, [R1+0x608] ;  /* 0x00060800011c7983 */ /* 0x000ee80000100a00 */
[----:B------:R-:W3:Y:S01]  /*5470*/  LDG.E.U16 R131, desc[UR10][R10.64] ;  /* 0x0000000a0a837981 */ /* 0x000ee2000c1e1500 */
[----:B----4-:R-:W-:-:S03]  /*5480*/  IMAD.WIDE R8, R6, 0x2, R30 ;  /* 0x0000000206087825 */ /* 0x010fc600078e021e */
[----:B------:R-:W4:Y:S04]  /*5490*/  LDL.64 R30, [R1+0x618] ;  /* 0x00061800011e7983 */ /* 0x000f280000100a00 */
[----:B------:R0:W4:Y:S04]  /*54a0*/  LDG.E.U16 R150, desc[UR10][R8.64] ;  /* 0x0000000a08967981 */ /* 0x000128000c1e1500 */
[----:B------:R-:W4:Y:S01]  /*54b0*/  LDG.E.U16 R140, desc[UR10][R12.64] ;  /* 0x0000000a0c8c7981 */ /* 0x000f22000c1e1500 */
[----:B0-----:R-:W-:-:S03]  /*54c0*/  IMAD.WIDE R8, R6, 0x2, R22 ;  /* 0x0000000206087825 */ /* 0x001fc600078e0216 */
[----:B------:R-:W4:Y:S04]  /*54d0*/  LDL.64 R22, [R1+0x600] ;  /* 0x0006000001167983 */ /* 0x000f280000100a00 */
[----:B------:R0:W4:Y:S02]  /*54e0*/  LDG.E.U16 R130, desc[UR10][R8.64] ;  /* 0x0000000a08827981 */ /* 0x000124000c1e1500 */
[C---:B0-----:R-:W-:Y:S02]  /*54f0*/  IMAD.WIDE R8, R6.reuse, 0x2, R40 ;  /* 0x0000000206087825 */ /* 0x041fe400078e0228 */
[----:B------:R-:W4:Y:S02]  /*5500*/  LDL.64 R40, [R1+0x5f8] ;  /* 0x0005f80001287983 */ /* 0x000f240000100a00 */
[----:B------:R-:W-:-:S02]  /*5510*/  IMAD.WIDE R10, R6, 0x2, R18 ;  /* 0x00000002060a7825 */ /* 0x000fc400078e0212 */
[----:B------:R-:W4:Y:S02]  /*5520*/  LDL.64 R18, [R1+0x610] ;  /* 0x0006100001127983 */ /* 0x000f240000100a00 */
[C---:B------:R-:W-:Y:S02]  /*5530*/  IMAD.WIDE R16, R6.reuse, 0x2, R16 ;  /* 0x0000000206107825 */ /* 0x040fe400078e0210 */
[----:B------:R-:W4:Y:S02]  /*5540*/  LDG.E.U16 R120, desc[UR10][R10.64] ;  /* 0x0000000a0a787981 */ /* 0x000f24000c1e1500 */
[C---:B------:R-:W-:Y:S02]  /*5550*/  IMAD.WIDE R12, R6.reuse, 0x2, R44 ;  /* 0x00000002060c7825 */ /* 0x040fe400078e022c */
[----:B------:R0:W4:Y:S04]  /*5560*/  LDG.E.U16 R141, desc[UR10][R16.64] ;  /* 0x0000000a108d7981 */ /* 0x000128000c1e1500 */
[----:B------:R1:W4:Y:S04]  /*5570*/  LDG.E.U16 R46, desc[UR10][R12.64] ;  /* 0x0000000a0c2e7981 */ /* 0x000328000c1e1500 */
[----:B------:R1:W4:Y:S01]  /*5580*/  LDG.E.U16 R45, desc[UR10][R8.64] ;  /* 0x0000000a082d7981 */ /* 0x000322000c1e1500 */
[----:B0-----:R-:W-:-:S03]  /*5590*/  IMAD.WIDE R16, R6, 0x2, R116 ;  /* 0x0000000206107825 */ /* 0x001fc600078e0274 */
[----:B------:R-:W4:Y:S01]  /*55a0*/  LDL.64 R116, [R1+0x5e8] ;  /* 0x0005e80001747983 */ /* 0x000f220000100a00 */
[----:B-1----:R-:W-:-:S03]  /*55b0*/  IMAD.WIDE R12, R6, 0x2, R42 ;  /* 0x00000002060c7825 */ /* 0x002fc600078e022a */
[----:B------:R-:W4:Y:S01]  /*55c0*/  LDL.64 R42, [R1+0x5d8] ;  /* 0x0005d800012a7983 */ /* 0x000f220000100a00 */
[----:B------:R-:W-:-:S03]  /*55d0*/  IMAD.WIDE R8, R6, 0x2, R34 ;  /* 0x0000000206087825 */ /* 0x000fc600078e0222 */
[----:B------:R0:W4:Y:S04]  /*55e0*/  LDG.E.U16 R119, desc[UR10][R16.64] ;  /* 0x0000000a10777981 */ /* 0x000128000c1e1500 */
[----:B------:R-:W4:Y:S01]  /*55f0*/  LDG.E.U16 R34, desc[UR10][R8.64] ;  /* 0x0000000a08227981 */ /* 0x000f22000c1e1500 */
[----:B0-----:R-:W-:-:S03]  /*5600*/  IMAD.WIDE R16, R6, 0x2, R114 ;  /* 0x0000000206107825 */ /* 0x001fc600078e0272 */
[----:B------:R-:W4:Y:S01]  /*5610*/  LDL.64 R114, [R1+0x5e0] ;  /* 0x0005e00001727983 */ /* 0x000f220000100a00 */
[----:B--2---:R-:W-:-:S03]  /*5620*/  IMAD.WIDE R10, R6, 0x2, R20 ;  /* 0x00000002060a7825 */ /* 0x004fc600078e0214 */
[----:B------:R-:W2:Y:S04]  /*5630*/  LDL.64 R20, [R1+0x5f0] ;  /* 0x0005f00001147983 */ /* 0x000ea80000100a00 */
[----:B------:R0:W2:Y:S02]  /*5640*/  LDG.E.U16 R35, desc[UR10][R10.64] ;  /* 0x0000000a0a237981 */ /* 0x0000a4000c1e1500 */
[C---:B0-----:R-:W-:Y:S02]  /*5650*/  IMAD.WIDE R10, R6.reuse, 0x2, R32 ;  /* 0x00000002060a7825 */ /* 0x041fe400078e0220 */
[----:B------:R-:W2:Y:S02]  /*5660*/  LDL.64 R32, [R1+0x5d0] ;  /* 0x0005d00001207983 */ /* 0x000ea40000100a00 */
[----:B-----5:R-:W-:-:S02]  /*5670*/  IMAD.WIDE R8, R6, 0x2, R24 ;  /* 0x0000000206087825 */ /* 0x020fc400078e0218 */
[----:B------:R3:W5:Y:S04]  /*5680*/  LDG.E.U16 R25, desc[UR10][R16.64] ;  /* 0x0000000a10197981 */ /* 0x000768000c1e1500 */
[----:B------:R-:W5:Y:S01]  /*5690*/  LDG.E.U16 R24, desc[UR10][R12.64] ;  /* 0x0000000a0c187981 */ /* 0x000f62000c1e1500 */
[----:B---3--:R-:W-:-:S03]  /*56a0*/  IMAD.WIDE R16, R6, 0x2, R28 ;  /* 0x0000000206107825 */ /* 0x008fc600078e021c */
[----:B------:R-:W3:Y:S04]  /*56b0*/  LDL.64 R28, [R1+0x5c0] ;  /* 0x0005c000011c7983 */ /* 0x000ee80000100a00 */
[----:B------:R4:W5:Y:S04]  /*56c0*/  LDG.E.U16 R13, desc[UR10][R10.64] ;  /* 0x0000000a0a0d7981 */ /* 0x000968000c1e1500 */
[----:B------:R0:W5:Y:S04]  /*56d0*/  LDG.E.U16 R12, desc[UR10][R8.64] ;  /* 0x0000000a080c7981 */ /* 0x000168000c1e1500 */
[----:B------:R-:W5:Y:S01]  /*56e0*/  LDG.E.U16 R139, desc[UR10][R16.64] ;  /* 0x0000000a108b7981 */ /* 0x000f62000c1e1500 */
[----:B----4-:R-:W-:-:S03]  /*56f0*/  IMAD.WIDE R10, R6, 0x2, R30 ;  /* 0x00000002060a7825 */ /* 0x010fc600078e021e */
[----:B------:R-:W4:Y:S01]  /*5700*/  LDL.64 R30, [R1+0x5c8] ;  /* 0x0005c800011e7983 */ /* 0x000f220000100a00 */
[----:B0-----:R-:W-:-:S03]  /*5710*/  IMAD.WIDE R8, R6, 0x2, R22 ;  /* 0x0000000206087825 */ /* 0x001fc600078e0216 */
[----:B------:R-:W4:Y:S04]  /*5720*/  LDL.64 R22, [R1+0x5a8] ;  /* 0x0005a80001167983 */ /* 0x000f280000100a00 */
[----:B------:R0:W5:Y:S04]  /*5730*/  LDG.E.U16 R149, desc[UR10][R10.64] ;  /* 0x0000000a0a957981 */ /* 0x000168000c1e1500 */
[----:B------:R-:W5:Y:S01]  /*5740*/  LDG.E.U16 R138, desc[UR10][R8.64] ;  /* 0x0000000a088a7981 */ /* 0x000f62000c1e1500 */
[----:B0-----:R-:W-:-:S03]  /*5750*/  IMAD.WIDE R10, R6, 0x2, R40 ;  /* 0x00000002060a7825 */ /* 0x001fc600078e0228 */
[----:B------:R-:W5:Y:S04]  /*5760*/  LDL.64 R40, [R1+0x588] ;  /* 0x0005880001287983 */ /* 0x000f680000100a00 */
[----:B------:R0:W5:Y:S02]  /*5770*/  LDG.E.U16 R129, desc[UR10][R10.64] ;  /* 0x0000000a0a817981 */ /* 0x000164000c1e1500 */
[----:B0-----:R-:W-:-:S05]  /*5780*/  IMAD.WIDE R10, R6, 0x2, R42 ;  /* 0x00000002060a7825 */ /* 0x001fca00078e022a */
[----:B------:R0:W5:Y:S02]  /*5790*/  LDG.E.U16 R44, desc[UR10][R10.64] ;  /* 0x0000000a0a2c7981 */ /* 0x000164000c1e1500 */
[C---:B0-----:R-:W-:Y:S02]  /*57a0*/  IMAD.WIDE R10, R6.reuse, 0x2, R152 ;  /* 0x00000002060a7825 */ /* 0x041fe400078e0298 */
[----:B------:R-:W5:Y:S02]  /*57b0*/  LDL.64 R152, [R1+0x548] ;  /* 0x0005480001987983 */ /* 0x000f640000100a00 */
[C---:B--2---:R-:W-:Y:S02]  /*57c0*/  IMAD.WIDE R8, R6.reuse, 0x2, R20 ;  /* 0x0000000206087825 */ /* 0x044fe400078e0214 */
[----:B------:R-:W2:Y:S04]  /*57d0*/  LDL.64 R20, [R1+0x598] ;  /* 0x0005980001147983 */ /* 0x000ea80000100a00 */
[----:B------:R0:W2:Y:S02]  /*57e0*/  LDG.E.U16 R128, desc[UR10][R8.64] ;  /* 0x0000000a08807981 */ /* 0x0000a4000c1e1500 */
[----:B0-----:R-:W-:-:S04]  /*57f0*/  IMAD.WIDE R8, R6, 0x2, R32 ;  /* 0x0000000206087825 */ /* 0x001fc800078e0220 */
[C---:B------:R-:W-:Y:S01]  /*5800*/  IMAD.WIDE R18, R6.reuse, 0x2, R18 ;  /* 0x0000000206127825 */ /* 0x040fe200078e0212 */
[----:B------:R-:W2:Y:S03]  /*5810*/  LDG.E.U16 R43, desc[UR10][R8.64] ;  /* 0x0000000a082b7981 */ /* 0x000ea6000c1e1500 */
[C---:B------:R-:W-:Y:S01]  /*5820*/  IMAD.WIDE R16, R6.reuse, 0x2, R114 ;  /* 0x0000000206107825 */ /* 0x040fe200078e0272 */
[----:B------:R0:W2:Y:S04]  /*5830*/  LDG.E.U16 R148, desc[UR10][R18.64] ;  /* 0x0000000a12947981 */ /* 0x0000a8000c1e1500 */
[----:B------:R-:W2:Y:S01]  /*5840*/  LDL.64 R114, [R1+0x560] ;  /* 0x0005600001727983 */ /* 0x000ea20000100a00 */
[----:B---3--:R-:W-:-:S03]  /*5850*/  IMAD.WIDE R32, R6, 0x2, R28 ;  /* 0x0000000206207825 */ /* 0x008fc600078e021c */
[----:B------:R-:W3:Y:S01]  /*5860*/  LDL.64 R28, [R1+0x558] ;  /* 0x00055800011c7983 */ /* 0x000ee20000100a00 */
[----:B0-----:R-:W-:-:S03]  /*5870*/  IMAD.WIDE R18, R6, 0x2, R116 ;  /* 0x0000000206127825 */ /* 0x001fc600078e0274 */
[----:B------:R0:W3:Y:S04]  /*5880*/  LDG.E.U16 R117, desc[UR10][R16.64] ;  /* 0x0000000a10757981 */ /* 0x0000e8000c1e1500 */
[----:B------:R1:W3:Y:S04]  /*5890*/  LDG.E.U16 R118, desc[UR10][R18.64] ;  /* 0x0000000a12767981 */ /* 0x0002e8000c1e1500 */
[----:B------:R-:W3:Y:S01]  /*58a0*/  LDG.E.U16 R32, desc[UR10][R32.64] ;  /* 0x0000000a20207981 */ /* 0x000ee2000c1e1500 */
[----:B0-----:R-:W-:-:S03]  /*58b0*/  IMAD.WIDE R16, R6, 0x2, R158 ;  /* 0x0000000206107825 */ /* 0x001fc600078e029e */
[----:B------:R-:W3:Y:S01]  /*58c0*/  LDL.64 R158, [R1+0x550] ;  /* 0x00055000019e7983 */ /* 0x000ee20000100a00 */
[----:B----4-:R-:W-:-:S03]  /*58d0*/  IMAD.WIDE R8, R6, 0x2, R22 ;  /* 0x0000000206087825 */ /* 0x010fc600078e0216 */
[----:B------:R-:W4:Y:S01]  /*58e0*/  LDG.E.U16 R22, desc[UR10][R10.64] ;  /* 0x0000000a0a167981 */ /* 0x000f22000c1e1500 */
[----:B-1----:R-:W-:-:S03]  /*58f0*/  IMAD.WIDE R18, R6, 0x2, R144 ;  /* 0x0000000206127825 */ /* 0x002fc600078e0290 */
[----:B------:R-:W4:Y:S04]  /*5900*/  LDG.E.U16 R23, desc[UR10][R16.64] ;  /* 0x0000000a10177981 */ /* 0x000f28000c1e1500 */
[----:B------:R-:W4:Y:S04]  /*5910*/  LDG.E.U16 R33, desc[UR10][R18.64] ;  /* 0x0000000a12217981 */ /* 0x000f28000c1e1500 */
[----:B------:R5:W4:Y:S04]  /*5920*/  LDG.E.U16 R11, desc[UR10][R8.64] ;  /* 0x0000000a080b7981 */ /* 0x000b28000c1e1500 */
[----:B------:R-:W4:Y:S01]  /*5930*/  LDL.64 R144, [R1+0x508] ;  /* 0x0005080001907983 */ /* 0x000f220000100a00 */
[----:B-----5:R-:W-:-:S03]  /*5940*/  IMAD.WIDE R8, R6, 0x2, R40 ;  /* 0x0000000206087825 */ /* 0x020fc600078e0228 */
[----:B------:R-:W5:Y:S01]  /*5950*/  LDL.64 R40, [R1+0x538] ;  /* 0x0005380001287983 */ /* 0x000f620000100a00 */
[----:B------:R-:W-:-:S04]  /*5960*/  IMAD.WIDE R16, R6, 0x2, R146 ;  /* 0x0000000206107825 */ /* 0x000fc800078e0292 */
[C---:B------:R-:W-:Y:S01]  /*5970*/  IMAD.WIDE R18, R6.reuse, 0x2, R124 ;  /* 0x0000000206127825 */ /* 0x040fe200078e027c */
[----:B------:R0:W4:Y:S04]  /*5980*/  LDG.E.U16 R10, desc[UR10][R16.64] ;  /* 0x0000000a100a7981 */ /* 0x000128000c1e1500 */
[----:B------:R-:W4:Y:S04]  /*5990*/  LDL.64 R124, [R1+0x518] ;  /* 0x00051800017c7983 */ /* 0x000f280000100a00 */
[----:B------:R-:W4:Y:S01]  /*59a0*/  LDG.E.U16 R116, desc[UR10][R18.64] ;  /* 0x0000000a12747981 */ /* 0x000f22000c1e1500 */
[----:B0-----:R-:W-:-:S03]  /*59b0*/  IMAD.WIDE R16, R6, 0x2, R136 ;  /* 0x0000000206107825 */ /* 0x001fc600078e0288 */
[----:B------:R0:W4:Y:S04]  /*59c0*/  LDG.E.U16 R137, desc[UR10][R8.64] ;  /* 0x0000000a08897981 */ /* 0x000128000c1e1500 */
[----:B------:R-:W4:Y:S01]  /*59d0*/  LDG.E.U16 R136, desc[UR10][R16.64] ;  /* 0x0000000a10887981 */ /* 0x000f22000c1e1500 */
[----:B0-----:R-:W-:-:S03]  /*59e0*/  IMAD.WIDE R8, R6, 0x2, R134 ;  /* 0x0000000206087825 */ /* 0x001fc600078e0286 */
[----:B------:R-:W4:Y:S01]  /*59f0*/  LDL.64 R134, [R1+0x520] ;  /* 0x0005200001867983 */ /* 0x000f220000100a00 */
[----:B--2---:R-:W-:-:S05]  /*5a00*/  IMAD.WIDE R20, R6, 0x2, R20 ;  /* 0x0000000206147825 */ /* 0x004fca00078e0214 */
[----:B------:R0:W2:Y:S02]  /*5a10*/  LDG.E.U16 R147, desc[UR10][R20.64] ;  /* 0x0000000a14937981 */ /* 0x0000a4000c1e1500 */
[C---:B0-----:R-:W-:Y:S02]  /*5a20*/  IMAD.WIDE R20, R6.reuse, 0x2, R126 ;  /* 0x0000000206147825 */ /* 0x041fe400078e027e */
[----:B------:R-:W2:Y:S04]  /*5a30*/  LDG.E.U16 R127, desc[UR10][R8.64] ;  /* 0x0000000a087f7981 */ /* 0x000ea8000c1e1500 */
[----:B------:R0:W2:Y:S02]  /*5a40*/  LDG.E.U16 R126, desc[UR10][R20.64] ;  /* 0x0000000a147e7981 */ /* 0x0000a4000c1e1500 */
[----:B0-----:R-:W-:-:S02]  /*5a50*/  IMAD.WIDE R20, R6, 0x2, R152 ;  /* 0x0000000206147825 */ /* 0x001fc400078e0298 */
[----:B------:R-:W2:Y:S02]  /*5a60*/  LDL.64 R152, [R1+0x4f0] ;  /* 0x0004f00001987983 */ /* 0x000ea40000100a00 */
[C---:B---3--:R-:W-:Y:S02]  /*5a70*/  IMAD.WIDE R8, R6.reuse, 0x2, R28 ;  /* 0x0000000206087825 */ /* 0x048fe400078e021c */
[----:B------:R-:W3:Y:S02]  /*5a80*/  LDL.64 R28, [R1+0x510] ;  /* 0x00051000011c7983 */ /* 0x000ee40000100a00 */
[C---:B------:R-:W-:Y:S02]  /*5a90*/  IMAD.WIDE R16, R6.reuse, 0x2, R114 ;  /* 0x0000000206107825 */ /* 0x040fe400078e0272 */
[----:B------:R-:W3:Y:S02]  /*5aa0*/  LDG.E.U16 R42, desc[UR10][R8.64] ;  /* 0x0000000a082a7981 */ /* 0x000ee4000c1e1500 */
[----:B------:R-:W-:-:S02]  /*5ab0*/  IMAD.WIDE R30, R6, 0x2, R30 ;  /* 0x00000002061e7825 */ /* 0x000fc400078e021e */
[----:B------:R0:W3:Y:S02]  /*5ac0*/  LDG.E.U16 R115, desc[UR10][R16.64] ;  /* 0x0000000a10737981 */ /* 0x0000e4000c1e1500 */
[C---:B------:R-:W-:Y:S02]  /*5ad0*/  IMAD.WIDE R18, R6.reuse, 0x2, R158 ;  /* 0x0000000206127825 */ /* 0x040fe400078e029e */
[----:B------:R-:W3:Y:S04]  /*5ae0*/  LDG.E.U16 R30, desc[UR10][R30.64] ;  /* 0x0000000a1e1e7981 */ /* 0x000ee8000c1e1500 */
[----:B------:R-:W3:Y:S01]  /*5af0*/  LDL.64 R158, [R1+0x500] ;  /* 0x00050000019e7983 */ /* 0x000ee20000100a00 */
[----:B0-----:R-:W-:-:S03]  /*5b00*/  IMAD.WIDE R16, R6, 0x2, R164 ;  /* 0x0000000206107825 */ /* 0x001fc600078e02a4 */
[----:B------:R-:W3:Y:S04]  /*5b10*/  LDL.64 R164, [R1+0x4b0] ;  /* 0x0004b00001a47983 */ /* 0x000ee80000100a00 */
[----:B------:R-:W3:Y:S01]  /*5b20*/  LDG.E.U16 R31, desc[UR10][R20.64] ;  /* 0x0000000a141f7981 */ /* 0x000ee2000c1e1500 */
[----:B------:R-:W-:-:S03]  /*5b30*/  IMAD.WIDE R4, R6, 0x2, R4 ;  /* 0x0000000206047825 */ /* 0x000fc600078e0204 */
[----:B------:R-:W3:Y:S04]  /*5b40*/  LDG.E.U16 R17, desc[UR10][R16.64] ;  /* 0x0000000a10117981 */ /* 0x000ee8000c1e1500 */
[----:B------:R-:W3:Y:S01]  /*5b50*/  LDG.E.U16 R4, desc[UR10][R4.64] ;  /* 0x0000000a04047981 */ /* 0x000ee2000c1e1500 */
[----:B-----5:R-:W-:-:S03]  /*5b60*/  IMAD.WIDE R8, R6, 0x2, R40 ;  /* 0x0000000206087825 */ /* 0x020fc600078e0228 */
[----:B------:R0:W5:Y:S04]  /*5b70*/  LDG.E.U16 R41, desc[UR10][R18.64] ;  /* 0x0000000a12297981 */ /* 0x000168000c1e1500 */
[----:B------:R1:W5:Y:S01]  /*5b80*/  LDG.E.U16 R21, desc[UR10][R8.64] ;  /* 0x0000000a08157981 */ /* 0x000362000c1e1500 */
[----:B0-----:R-:W-:-:S03]  /*5b90*/  IMAD.WIDE R18, R6, 0x2, R160 ;  /* 0x0000000206127825 */ /* 0x001fc600078e02a0 */
[----:B------:R-:W5:Y:S01]  /*5ba0*/  LDL.64 R160, [R1+0x4d8] ;  /* 0x0004d80001a07983 */ /* 0x000f620000100a00 */
[----:B-1----:R-:W-:-:S03]  /*5bb0*/  IMAD.WIDE R8, R6, 0x2, R162 ;  /* 0x0000000206087825 */ /* 0x002fc600078e02a2 */
[----:B------:R-:W5:Y:S01]  /*5bc0*/  LDL.64 R162, [R1+0x4a8] ;  /* 0x0004a80001a27983 */ /* 0x000f620000100a00 */
[----:B----4-:R-:W-:-:S03]  /*5bd0*/  IMAD.WIDE R124, R6, 0x2, R124 ;  /* 0x00000002067c7825 */ /* 0x010fc600078e027c */
[----:B------:R-:W4:Y:S04]  /*5be0*/  LDG.E.U16 R20, desc[UR10][R18.64] ;  /* 0x0000000a12147981 */ /* 0x000f28000c1e1500 */
[----:B------:R0:W4:Y:S04]  /*5bf0*/  LDG.E.U16 R146, desc[UR10][R124.64] ;  /* 0x0000000a7c927981 */ /* 0x000128000c1e1500 */
[----:B------:R-:W4:Y:S01]  /*5c00*/  LDG.E.U16 R9, desc[UR10][R8.64] ;  /* 0x0000000a08097981 */ /* 0x000f22000c1e1500 */
[----:B0-----:R-:W-:-:S03]  /*5c10*/  IMAD.WIDE R124, R6, 0x2, R194 ;  /* 0x00000002067c7825 */ /* 0x001fc600078e02c2 */
[----:B------:R-:W4:Y:S04]  /*5c20*/  LDL.64 R194, [R1+0x410] ;  /* 0x0004100001c27983 */ /* 0x000f280000100a00 */
[----:B------:R-:W4:Y:S01]  /*5c30*/  LDG.E.U16 R125, desc[UR10][R124.64] ;  /* 0x0000000a7c7d7981 */ /* 0x000f22000c1e1500 */
[----:B------:R-:W-:-:S04]  /*5c40*/  IMAD.WIDE R18, R6, 0x2, R144 ;  /* 0x0000000206127825 */ /* 0x000fc800078e0290 */
[----:B--2---:R-:W-:-:S04]  /*5c50*/  IMAD.WIDE R152, R6, 0x2, R152 ;  /* 0x0000000206987825 */ /* 0x004fc800078e0298 */
[C---:B---3--:R-:W-:Y:S01]  /*5c60*/  IMAD.WIDE R28, R6.reuse, 0x2, R28 ;  /* 0x00000002061c7825 */ /* 0x048fe200078e021c */
[----:B------:R0:W2:Y:S04]  /*5c70*/  LDG.E.U16 R124, desc[UR10][R152.64] ;  /* 0x0000000a987c7981 */ /* 0x0000a8000c1e1500 */
[----:B------:R1:W3:Y:S01]  /*5c80*/  LDG.E.U16 R145, desc[UR10][R28.64] ;  /* 0x0000000a1c917981 */ /* 0x0002e2000c1e1500 */
[----:B0-----:R-:W-:-:S03]  /*5c90*/  IMAD.WIDE R152, R6, 0x2, R184 ;  /* 0x0000000206987825 */ /* 0x001fc600078e02b8 */
[----:B------:R-:W2:Y:S01]  /*5ca0*/  LDL.64 R184, [R1+0x4a0] ;  /* 0x0004a00001b87983 */ /* 0x000ea20000100a00 */
[----:B-1----:R-:W-:-:S03]  /*5cb0*/  IMAD.WIDE R28, R6, 0x2, R192 ;  /* 0x00000002061c7825 */ /* 0x002fc600078e02c0 */
[----:B------:R-:W3:Y:S04]  /*5cc0*/  LDL.64 R192, [R1+0x478] ;  /* 0x0004780001c07983 */ /* 0x000ee80000100a00 */
[----:B------:R0:W3:Y:S02]  /*5cd0*/  LDG.E.U16 R114, desc[UR10][R28.64] ;  /* 0x0000000a1c727981 */ /* 0x0000e4000c1e1500 */
[C---:B0-----:R-:W-:Y:S02]  /*5ce0*/  IMAD.WIDE R28, R6.reuse, 0x2, R186 ;  /* 0x00000002061c7825 */ /* 0x041fe400078e02ba */
[----:B------:R-:W3:Y:S02]  /*5cf0*/  LDL.64 R186, [R1+0x498] ;  /* 0x0004980001ba7983 */ /* 0x000ee40000100a00 */
[----:B------:R-:W-:-:S02]  /*5d00*/  IMAD.WIDE R134, R6, 0x2, R134 ;  /* 0x0000000206867825 */ /* 0x000fc400078e0286 */
[----:B------:R-:W4:Y:S02]  /*5d10*/  LDG.E.U16 R29, desc[UR10][R28.64] ;  /* 0x0000000a1c1d7981 */ /* 0x000f24000c1e1500 */
[C---:B------:R-:W-:Y:S02]  /*5d20*/  IMAD.WIDE R158, R6.reuse, 0x2, R158 ;  /* 0x00000002069e7825 */ /* 0x040fe400078e029e */
[----:B------:R-:W4:Y:S04]  /*5d30*/  LDG.E.U16 R8, desc[UR10][R134.64] ;  /* 0x0000000a86087981 */ /* 0x000f28000c1e1500 */
[----:B------:R-:W4:Y:S04]  /*5d40*/  LDG.E.U16 R28, desc[UR10][R152.64] ;  /* 0x0000000a981c7981 */ /* 0x000f28000c1e1500 */
[----:B------:R0:W4:Y:S04]  /*5d50*/  LDG.E.U16 R135, desc[UR10][R18.64] ;  /* 0x0000000a12877981 */ /* 0x000128000c1e1500 */
[----:B------:R1:W4:Y:S01]  /*5d60*/  LDG.E.U16 R134, desc[UR10][R158.64] ;  /* 0x0000000a9e867981 */ /* 0x000322000c1e1500 */
[----:B0-----:R-:W-:-:S03]  /*5d70*/  IMAD.WIDE R18, R6, 0x2, R190 ;  /* 0x0000000206127825 */ /* 0x001fc600078e02be */
[----:B------:R-:W4:Y:S01]  /*5d80*/  LDL.64 R190, [R1+0x488] ;  /* 0x0004880001be7983 */ /* 0x000f220000100a00 */
[----:B-1----:R-:W-:-:S03]  /*5d90*/  IMAD.WIDE R158, R6, 0x2, R188 ;  /* 0x00000002069e7825 */ /* 0x002fc600078e02bc */
[----:B------:R0:W4:Y:S04]  /*5da0*/  LDG.E.U16 R113, desc[UR10][R18.64] ;  /* 0x0000000a12717981 */ /* 0x000128000c1e1500 */
[----:B------:R1:W4:Y:S01]  /*5db0*/  LDG.E.U16 R39, desc[UR10][R158.64] ;  /* 0x0000000a9e277981 */ /* 0x000322000c1e1500 */
[----:B-----5:R-:W-:-:S03]  /*5dc0*/  IMAD.WIDE R160, R6, 0x2, R160 ;  /* 0x0000000206a07825 */ /* 0x020fc600078e02a0 */
[----:B------:R-:W5:Y:S01]  /*5dd0*/  LDL.64 R188, [R1+0x460] ;  /* 0x0004600001bc7983 */ /* 0x000f620000100a00 */
[----:B0-----:R-:W-:-:S03]  /*5de0*/  IMAD.WIDE R18, R6, 0x2, R182 ;  /* 0x0000000206127825 */ /* 0x001fc600078e02b6 */
[----:B------:R-:W5:Y:S01]  /*5df0*/  LDL.64 R182, [R1+0x490] ;  /* 0x0004900001b67983 */ /* 0x000f620000100a00 */
[----:B-1----:R-:W-:-:S03]  /*5e00*/  IMAD.WIDE R158, R6, 0x2, R164 ;  /* 0x00000002069e7825 */ /* 0x002fc600078e02a4 */
[----:B------:R-:W5:Y:S01]  /*5e10*/  LDG.E.U16 R19, desc[UR10][R18.64] ;  /* 0x0000000a12137981 */ /* 0x000f62000c1e1500 */
[----:B------:R-:W-:-:S03]  /*5e20*/  IMAD.WIDE R152, R6, 0x2, R162 ;  /* 0x0000000206987825 */ /* 0x000fc600078e02a2 */
[----:B------:R0:W5:Y:S01]  /*5e30*/  LDG.E.U16 R40, desc[UR10][R160.64] ;  /* 0x0000000aa0287981 */ /* 0x000162000c1e1500 */
[----:B------:R-:W-:-:S03]  /*5e40*/  IMAD.WIDE R162, R169, 0x2, R156 ;  /* 0x00000002a9a27825 */ /* 0x000fc600078e029c */
[----:B------:R-:W5:Y:S04]  /*5e50*/  LDG.E.U16 R5, desc[UR10][R152.64] ;  /* 0x0000000a98057981 */ /* 0x000f68000c1e1500 */
[----:B------:R1:W5:Y:S01]  /*5e60*/  LDG.E.U16 R18, desc[UR10][R158.64] ;  /* 0x0000000a9e127981 */ /* 0x000362000c1e1500 */
[----:B------:R-:W-:-:S04]  /*5e70*/  IMAD.WIDE R164, R169, 0x2, R154 ;  /* 0x00000002a9a47825 */ /* 0x000fc800078e029a */
[----:B0-----:R-:W-:-:S04]  /*5e80*/  IMAD.WIDE R160, R180, 0x2, R156 ;  /* 0x00000002b4a07825 */ /* 0x001fc800078e029c */
[----:B-1----:R-:W-:-:S04]  /*5e90*/  IMAD.WIDE R158, R0, 0x2, R154 ;  /* 0x00000002009e7825 */ /* 0x002fc800078e029a */
[----:B------:R-:W-:-:S04]  /*5ea0*/  IMAD.WIDE R162, R6, 0x2, R162 ;  /* 0x0000000206a27825 */ /* 0x000fc800078e02a2 */
[C---:B------:R-:W-:Y:S01]  /*5eb0*/  IMAD.WIDE R158, R6.reuse, 0x2, R158 ;  /* 0x00000002069e7825 */ /* 0x040fe200078e029e */
[----:B------:R-:W5:Y:S03]  /*5ec0*/  LDG.E.U16 R144, desc[UR10][R162.64] ;  /* 0x0000000aa2907981 */ /* 0x000f66000c1e1500 */
[C---:B------:R-:W-:Y:S01]  /*5ed0*/  IMAD.WIDE R160, R6.reuse, 0x2, R160 ;  /* 0x0000000206a07825 */ /* 0x040fe200078e02a0 */
[----:B------:R0:W5:Y:S03]  /*5ee0*/  LDG.E.U16 R2, desc[UR10][R158.64] ;  /* 0x0000000a9e027981 */ /* 0x000166000c1e1500 */
[----:B------:R-:W-:Y:S01]  /*5ef0*/  IMAD.WIDE R164, R6, 0x2, R164 ;  /* 0x0000000206a47825 */ /* 0x000fe200078e02a4 */
[----:B------:R1:W5:Y:S03]  /*5f00*/  LDG.E.U16 R16, desc[UR10][R160.64] ;  /* 0x0000000aa0107981 */ /* 0x000366000c1e1500 */
[----:B------:R-:W-:Y:S01]  /*5f10*/  IMAD.WIDE R152, R0, 0x2, R156 ;  /* 0x0000000200987825 */ /* 0x000fe200078e029c */
[----:B------:R1:W5:Y:S01]  /*5f20*/  LDG.E.U16 R123, desc[UR10][R164.64] ;  /* 0x0000000aa47b7981 */ /* 0x000362000c1e1500 */
[----:B0-----:R-:W-:-:S02]  /*5f30*/  SHF.L.U32 R158, R169, 0x2, RZ ;  /* 0x00000002a99e7819 */ /* 0x001fc400000006ff */
[----:B------:R-:W-:Y:S02]  /*5f40*/  IMAD R162, R169, 0x3, RZ ;  /* 0x00000003a9a27824 */ /* 0x000fe400078e02ff */
[----:B------:R-:W-:-:S04]  /*5f50*/  IMAD.WIDE R152, R6, 0x2, R152 ;  /* 0x0000000206987825 */ /* 0x000fc800078e0298 */
[C---:B-1----:R-:W-:Y:S01]  /*5f60*/  IMAD.WIDE R160, R162.reuse, 0x2, R154 ;  /* 0x00000002a2a07825 */ /* 0x042fe200078e029a */
[----:B------:R0:W5:Y:S03]  /*5f70*/  LDG.E.U16 R0, desc[UR10][R152.64] ;  /* 0x0000000a98007981 */ /* 0x000166000c1e1500 */
[----:B------:R-:W-:-:S04]  /*5f80*/  IMAD.WIDE R162, R162, 0x2, R156 ;  /* 0x00000002a2a27825 */ /* 0x000fc800078e029c */
[----:B------:R-:W-:-:S04]  /*5f90*/  IMAD.WIDE R164, R158, 0x2, R154 ;  /* 0x000000029ea47825 */ /* 0x000fc800078e029a */
[----:B------:R-:W-:-:S04]  /*5fa0*/  IMAD.WIDE R158, R158, 0x2, R156 ;  /* 0x000000029e9e7825 */ /* 0x000fc800078e029c */
[----:B------:R-:W-:Y:S02]  /*5fb0*/  IMAD R174, R169, 0x5, RZ ;  /* 0x00000005a9ae7824 */ /* 0x000fe400078e02ff */
[----:B------:R-:W-:-:S04]  /*5fc0*/  IMAD.WIDE R160, R6, 0x2, R160 ;  /* 0x0000000206a07825 */ /* 0x000fc800078e02a0 */
[----:B------:R-:W-:Y:S01]  /*5fd0*/  IMAD.WIDE R162, R6, 0x2, R162 ;  /* 0x0000000206a27825 */ /* 0x000fe200078e02a2 */
[----:B------:R1:W5:Y:S03]  /*5fe0*/  LDG.E.U16 R167, desc[UR10][R160.64] ;  /* 0x0000000aa0a77981 */ /* 0x000366000c1e1500 */
[----:B0-----:R-:W-:Y:S01]  /*5ff0*/  IMAD.WIDE R152, R174, 0x2, R154 ;  /* 0x00000002ae987825 */ /* 0x001fe200078e029a */
[----:B------:R0:W5:Y:S03]  /*6000*/  LDG.E.U16 R168, desc[UR10][R162.64] ;  /* 0x0000000aa2a87981 */ /* 0x000166000c1e1500 */
[----:B------:R-:W-:-:S04]  /*6010*/  IMAD.WIDE R158, R6, 0x2, R158 ;  /* 0x00000002069e7825 */ /* 0x000fc800078e029e */
[----:B------:R-:W-:Y:S02]  /*6020*/  IMAD R178, R169, 0x6, RZ ;  /* 0x00000006a9b27824 */ /* 0x000fe400078e02ff */
[----:B-1----:R-:W-:Y:S02]  /*6030*/  IMAD.WIDE R160, R174, 0x2, R156 ;  /* 0x00000002aea07825 */ /* 0x002fe400078e029c */
[----:B------:R2:W5:Y:S02]  /*6040*/  LDG.E.U16 R174, desc[UR10][R158.64] ;  /* 0x0000000a9eae7981 */ /* 0x000564000c1e1500 */
[----:B0-----:R-:W-:-:S04]  /*6050*/  IMAD.WIDE R162, R6, 0x2, R152 ;  /* 0x0000000206a27825 */ /* 0x001fc800078e0298 */
[----:B------:R-:W-:Y:S01]  /*6060*/  IMAD.WIDE R152, R178, 0x2, R154 ;  /* 0x00000002b2987825 */ /* 0x000fe200078e029a */
[----:B------:R-:W5:Y:S03]  /*6070*/  LDG.E.U16 R176, desc[UR10][R162.64] ;  /* 0x0000000aa2b07981 */ /* 0x000f66000c1e1500 */
[----:B------:R-:W-:-:S04]  /*6080*/  IMAD.WIDE R160, R6, 0x2, R160 ;  /* 0x0000000206a07825 */ /* 0x000fc800078e02a0 */
[C---:B------:R-:W-:Y:S02]  /*6090*/  IMAD.WIDE R152, R6.reuse, 0x2, R152 ;  /* 0x0000000206987825 */ /* 0x040fe400078e0298 */
[----:B------:R-:W5:Y:S04]  /*60a0*/  LDG.E.U16 R160, desc[UR10][R160.64] ;  /* 0x0000000aa0a07981 */ /* 0x000f68000c1e1500 */
[----:B------:R3:W5:Y:S01]  /*60b0*/  LDG.E.U16 R161, desc[UR10][R152.64] ;  /* 0x0000000a98a17981 */ /* 0x000762000c1e1500 */
[----:B--2---:R-:W-:-:S03]  /*60c0*/  IMAD.WIDE R158, R6, 0x2, R184 ;  /* 0x00000002069e7825 */ /* 0x004fc600078e02b8 */
[----:B------:R-:W2:Y:S01]  /*60d0*/  LDL.64 R184, [R1+0x470] ;  /* 0x0004700001b87983 */ /* 0x000ea20000100a00 */
[----:B---3--:R-:W-:-:S03]  /*60e0*/  IMAD.WIDE R152, R6, 0x2, R186 ;  /* 0x0000000206987825 */ /* 0x008fc600078e02ba */
[----:B------:R-:W3:Y:S01]  /*60f0*/  LDL.64 R186, [R1+0x408] ;  /* 0x0004080001ba7983 */ /* 0x000ee20000100a00 */
[----:B------:R-:W-:-:S04]  /*6100*/  IMAD.WIDE R164, R6, 0x2, R164 ;  /* 0x0000000206a47825 */ /* 0x000fc800078e02a4 */
[----:B------:R-:W-:Y:S01]  /*6110*/  IMAD.WIDE R162, R178, 0x2, R156 ;  /* 0x00000002b2a27825 */ /* 0x000fe200078e029c */
[----:B------:R0:W3:Y:S04]  /*6120*/  LDG.E.U16 R169, desc[UR10][R164.64] ;  /* 0x0000000aa4a97981 */ /* 0x0000e8000c1e1500 */
[----:B------:R-:W3:Y:S01]  /*6130*/  LDG.E.U16 R178, desc[UR10][R158.64] ;  /* 0x0000000a9eb27981 */ /* 0x000ee2000c1e1500 */
[----:B0-----:R-:W-:-:S03]  /*6140*/  IMAD.WIDE R164, R180, 0x2, R154 ;  /* 0x00000002b4a47825 */ /* 0x001fc600078e029a */
[----:B------:R4:W3:Y:S01]  /*6150*/  LDG.E.U16 R180, desc[UR10][R152.64] ;  /* 0x0000000a98b47981 */ /* 0x0008e2000c1e1500 */
[----:B------:R-:W-:-:S06]  /*6160*/  IMAD.WIDE R162, R6, 0x2, R162 ;  /* 0x0000000206a27825 */ /* 0x000fcc00078e02a2 */
[----:B------:R-:W3:Y:S01]  /*6170*/  LDG.E.U16 R162, desc[UR10][R162.64] ;  /* 0x0000000aa2a27981 */ /* 0x000ee2000c1e1500 */
[----:B----4-:R-:W-:-:S03]  /*6180*/  IMAD.WIDE R152, R6, 0x2, R190 ;  /* 0x0000000206987825 */ /* 0x010fc600078e02be */
[----:B------:R-:W4:Y:S04]  /*6190*/  LDL.64 R190, [R1+0x450] ;  /* 0x0004500001be7983 */ /* 0x000f280000100a00 */
[----:B------:R0:W4:Y:S01]  /*61a0*/  LDG.E.U16 R163, desc[UR10][R152.64] ;  /* 0x0000000a98a37981 */ /* 0x000122000c1e1500 */
[----:B-----5:R-:W-:-:S05]  /*61b0*/  IMAD.WIDE R158, R6, 0x2, R182 ;  /* 0x00000002069e7825 */ /* 0x020fca00078e02b6 */
[----:B------:R1:W5:Y:S01]  /*61c0*/  LDG.E.U16 R182, desc[UR10][R158.64] ;  /* 0x0000000a9eb67981 */ /* 0x000362000c1e1500 */
[----:B0-----:R-:W-:-:S03]  /*61d0*/  IMAD.WIDE R152, R6, 0x2, R192 ;  /* 0x0000000206987825 */ /* 0x001fc600078e02c0 */
[----:B------:R-:W4:Y:S01]  /*61e0*/  LDL.64 R192, [R1+0x3f8] ;  /* 0x0003f80001c07983 */ /* 0x000f220000100a00 */
[----:B-1----:R-:W-:-:S03]  /*61f0*/  IMAD.WIDE R158, R6, 0x2, R202 ;  /* 0x00000002069e7825 */ /* 0x002fc600078e02ca */
[----:B------:R-:W4:Y:S01]  /*6200*/  LDL.64 R202, [R1+0x3f0] ;  /* 0x0003f00001ca7983 */ /* 0x000f220000100a00 */
[----:B------:R-:W-:-:S03]  /*6210*/  IMAD.WIDE R164, R6, 0x2, R164 ;  /* 0x0000000206a47825 */ /* 0x000fc600078e02a4 */
[----:B------:R-:W4:Y:S04]  /*6220*/  LDG.E.U16 R158, desc[UR10][R158.64] ;  /* 0x0000000a9e9e7981 */ /* 0x000f28000c1e1500 */
[----:B------:R-:W4:Y:S04]  /*6230*/  LDG.E.U16 R164, desc[UR10][R164.64] ;  /* 0x0000000aa4a47981 */ /* 0x000f28000c1e1500 */
[----:B------:R0:W5:Y:S02]  /*6240*/  LDG.E.U16 R159, desc[UR10][R152.64] ;  /* 0x0000000a989f7981 */ /* 0x000164000c1e1500 */
[----:B0-----:R-:W-:-:S02]  /*6250*/  IMAD.WIDE R152, R6, 0x2, R200 ;  /* 0x0000000206987825 */ /* 0x001fc400078e02c8 */
[----:B------:R-:W5:Y:S04]  /*6260*/  LDL.64 R200, [R1+0x3e8] ;  /* 0x0003e80001c87983 */ /* 0x000f680000100a00 */
[----:B------:R0:W5:Y:S02]  /*6270*/  LDG.E.U16 R165, desc[UR10][R152.64] ;  /* 0x0000000a98a57981 */ /* 0x000164000c1e1500 */
[C---:B0-----:R-:W-:Y:S02]  /*6280*/  IMAD.WIDE R152, R6.reuse, 0x2, R194 ;  /* 0x0000000206987825 */ /* 0x041fe400078e02c2 */
[----:B------:R-:W5:Y:S04]  /*6290*/  LDL.64 R194, [R1+0x440] ;  /* 0x0004400001c27983 */ /* 0x000f680000100a00 */
[----:B------:R2:W5:Y:S02]  /*62a0*/  LDG.E.U16 R183, desc[UR10][R152.64] ;  /* 0x0000000a98b77981 */ /* 0x000564000c1e1500 */
[----:B--2---:R-:W-:-:S05]  /*62b0*/  IMAD.WIDE R152, R6, 0x2, R184 ;  /* 0x0000000206987825 */ /* 0x004fca00078e02b8 */
[----:B------:R0:W2:Y:S02]  /*62c0*/  LDG.E.U16 R184, desc[UR10][R152.64] ;  /* 0x0000000a98b87981 */ /* 0x0000a4000c1e1500 */
[C---:B0-----:R-:W-:Y:S02]  /*62d0*/  IMAD.WIDE R152, R6.reuse, 0x2, R196 ;  /* 0x0000000206987825 */ /* 0x041fe400078e02c4 */
[----:B------:R-:W2:Y:S04]  /*62e0*/  LDL.64 R196, [R1+0x3e0] ;  /* 0x0003e00001c47983 */ /* 0x000ea80000100a00 */
[----:B------:R3:W2:Y:S02]  /*62f0*/  LDG.E.U16 R185, desc[UR10][R152.64] ;  /* 0x0000000a98b97981 */ /* 0x0006a4000c1e1500 */
[----:B---3--:R-:W-:-:S05]  /*6300*/  IMAD.WIDE R152, R6, 0x2, R186 ;  /* 0x0000000206987825 */ /* 0x008fca00078e02ba */
[----:B------:R0:W3:Y:S02]  /*6310*/  LDG.E.U16 R186, desc[UR10][R152.64] ;  /* 0x0000000a98ba7981 */ /* 0x0000e4000c1e1500 */
[C---:B0-----:R-:W-:Y:S02]  /*6320*/  IMAD.WIDE R152, R6.reuse, 0x2, R206 ;  /* 0x0000000206987825 */ /* 0x041fe400078e02ce */
[----:B------:R-:W3:Y:S04]  /*6330*/  LDL.64 R206, [R1+0x438] ;  /* 0x0004380001ce7983 */ /* 0x000ee80000100a00 */
[----:B------:R0:W3:Y:S02]  /*6340*/  LDG.E.U16 R187, desc[UR10][R152.64] ;  /* 0x0000000a98bb7981 */ /* 0x0000e4000c1e1500 */
[----:B0-----:R-:W-:-:S05]  /*6350*/  IMAD.WIDE R152, R6, 0x2, R188 ;  /* 0x0000000206987825 */ /* 0x001fca00078e02bc */
[----:B------:R0:W3:Y:S02]  /*6360*/  LDG.E.U16 R188, desc[UR10][R152.64] ;  /* 0x0000000a98bc7981 */ /* 0x0000e4000c1e1500 */
[C---:B0-----:R-:W-:Y:S02]  /*6370*/  IMAD.WIDE R152, R6.reuse, 0x2, R198 ;  /* 0x0000000206987825 */ /* 0x041fe400078e02c6 */
[----:B------:R-:W3:Y:S04]  /*6380*/  LDL.64 R198, [R1+0x3d8] ;  /* 0x0003d80001c67983 */ /* 0x000ee80000100a00 */
[----:B------:R4:W3:Y:S02]  /*6390*/  LDG.E.U16 R189, desc[UR10][R152.64] ;  /* 0x0000000a98bd7981 */ /* 0x0008e4000c1e1500 */
[----:B----4-:R-:W-:-:S05]  /*63a0*/  IMAD.WIDE R152, R6, 0x2, R190 ;  /* 0x0000000206987825 */ /* 0x010fca00078e02be */
[----:B------:R0:W4:Y:S02]  /*63b0*/  LDG.E.U16 R190, desc[UR10][R152.64] ;  /* 0x0000000a98be7981 */ /* 0x000124000c1e1500 */
[C---:B0-----:R-:W-:Y:S02]  /*63c0*/  IMAD.WIDE R152, R6.reuse, 0x2, R210 ;  /* 0x0000000206987825 */ /* 0x041fe400078e02d2 */
[----:B------:R-:W4:Y:S04]  /*63d0*/  LDL.64 R210, [R1+0x420] ;  /* 0x0004200001d27983 */ /* 0x000f280000100a00 */
[----:B------:R0:W4:Y:S02]  /*63e0*/  LDG.E.U16 R191, desc[UR10][R152.64] ;  /* 0x0000000a98bf7981 */ /* 0x000124000c1e1500 */
[----:B0-----:R-:W-:-:S05]  /*63f0*/  IMAD.WIDE R152, R6, 0x2, R192 ;  /* 0x0000000206987825 */ /* 0x001fca00078e02c0 */
[----:B------:R0:W4:Y:S02]  /*6400*/  LDG.E.U16 R192, desc[UR10][R152.64] ;  /* 0x0000000a98c07981 */ /* 0x000124000c1e1500 */
[C---:B0-----:R-:W-:Y:S02]  /*6410*/  IMAD.WIDE R152, R6.reuse, 0x2, R202 ;  /* 0x0000000206987825 */ /* 0x041fe400078e02ca */
[----:B------:R-:W4:Y:S04]  /*6420*/  LDL.64 R202, [R1+0x3c0] ;  /* 0x0003c00001ca7983 */ /* 0x000f280000100a00 */
[----:B------:R5:W4:Y:S02]  /*6430*/  LDG.E.U16 R193, desc[UR10][R152.64] ;  /* 0x0000000a98c17981 */ /* 0x000b24000c1e1500 */
[----:B-----5:R-:W-:-:S05]  /*6440*/  IMAD.WIDE R152, R6, 0x2, R194 ;  /* 0x0000000206987825 */ /* 0x020fca00078e02c2 */
[----:B------:R0:W5:Y:S02]  /*6450*/  LDG.E.U16 R194, desc[UR10][R152.64] ;  /* 0x0000000a98c27981 */ /* 0x000164000c1e1500 */
[C---:B0-----:R-:W-:Y:S02]  /*6460*/  IMAD.WIDE R152, R6.reuse, 0x2, R200 ;  /* 0x0000000206987825 */ /* 0x041fe400078e02c8 */
[----:B------:R-:W4:Y:S04]  /*6470*/  LDL.64 R200, [R1+0x430] ;  /* 0x0004300001c87983 */ /* 0x000f280000100a00 */
[----:B------:R2:W5:Y:S02]  /*6480*/  LDG.E.U16 R195, desc[UR10][R152.64] ;  /* 0x0000000a98c37981 */ /* 0x000564000c1e1500 */
[----:B--2---:R-:W-:-:S05]  /*6490*/  IMAD.WIDE R152, R6, 0x2, R196 ;  /* 0x0000000206987825 */ /* 0x004fca00078e02c4 */
[----:B------:R3:W2:Y:S02]  /*64a0*/  LDG.E.U16 R196, desc[UR10][R152.64] ;  /* 0x0000000a98c47981 */ /* 0x0006a4000c1e1500 */
[C---:B---3--:R-:W-:Y:S02]  /*64b0*/  IMAD.WIDE R152, R6.reuse, 0x2, R206 ;  /* 0x0000000206987825 */ /* 0x048fe400078e02ce */
[----:B------:R-:W3:Y:S04]  /*64c0*/  LDL.64 R206, [R1+0x3b8] ;  /* 0x0003b80001ce7983 */ /* 0x000ee80000100a00 */
[----:B------:R0:W2:Y:S02]  /*64d0*/  LDG.E.U16 R197, desc[UR10][R152.64] ;  /* 0x0000000a98c57981 */ /* 0x0000a4000c1e1500 */
[----:B0-----:R-:W-:-:S05]  /*64e0*/  IMAD.WIDE R152, R6, 0x2, R198 ;  /* 0x0000000206987825 */ /* 0x001fca00078e02c6 */
[----:B------:R0:W2:Y:S02]  /*64f0*/  LDG.E.U16 R198, desc[UR10][R152.64] ;  /* 0x0000000a98c67981 */ /* 0x0000a4000c1e1500 */
[C---:B0-----:R-:W-:Y:S02]  /*6500*/  IMAD.WIDE R152, R6.reuse, 0x2, R214 ;  /* 0x0000000206987825 */ /* 0x041fe400078e02d6 */
[----:B------:R-:W2:Y:S04]  /*6510*/  LDL.64 R214, [R1+0x3a0] ;  /* 0x0003a00001d67983 */ /* 0x000ea80000100a00 */
[----:B------:R4:W2:Y:S02]  /*6520*/  LDG.E.U16 R199, desc[UR10][R152.64] ;  /* 0x0000000a98c77981 */ /* 0x0008a4000c1e1500 */
[----:B----4-:R-:W-:-:S05]  /*6530*/  IMAD.WIDE R152, R6, 0x2, R200 ;  /* 0x0000000206987825 */ /* 0x010fca00078e02c8 */
[----:B------:R0:W4:Y:S02]  /*6540*/  LDG.E.U16 R200, desc[UR10][R152.64] ;  /* 0x0000000a98c87981 */ /* 0x000124000c1e1500 */
[C---:B0-----:R-:W-:Y:S01]  /*6550*/  IMAD.WIDE R152, R6.reuse, 0x2, R230 ;  /* 0x0000000206987825 */ /* 0x041fe200078e02e6 */
[----:B------:R-:W0:Y:S04]  /*6560*/  S2R R252, SR_TID.X ;  /* 0x0000000000fc7919 */ /* 0x000e280000002100 */
[----:B------:R1:W4:Y:S04]  /*6570*/  LDG.E.U16 R201, desc[UR10][R152.64] ;  /* 0x0000000a98c97981 */ /* 0x000328000c1e1500 */
[----:B------:R-:W4:Y:S01]  /*6580*/  LDL.64 R230, [R1+0x358] ;  /* 0x0003580001e67983 */ /* 0x000f220000100a00 */
[----:B-1----:R-:W-:-:S05]  /*6590*/  IMAD.WIDE R152, R6, 0x2, R202 ;  /* 0x0000000206987825 */ /* 0x002fca00078e02ca */
[----:B------:R1:W4:Y:S02]  /*65a0*/  LDG.E.U16 R202, desc[UR10][R152.64] ;  /* 0x0000000a98ca7981 */ /* 0x000324000c1e1500 */
[C---:B-1----:R-:W-:Y:S02]  /*65b0*/  IMAD.WIDE R152, R6.reuse, 0x2, R226 ;  /* 0x0000000206987825 */ /* 0x042fe400078e02e2 */
[----:B------:R-:W4:Y:S04]  /*65c0*/  LDL.64 R226, [R1+0x350] ;  /* 0x0003500001e27983 */ /* 0x000f280000100a00 */
[----:B------:R3:W4:Y:S02]  /*65d0*/  LDG.E.U16 R203, desc[UR10][R152.64] ;  /* 0x0000000a98cb7981 */ /* 0x000724000c1e1500 */
[----:B---3--:R-:W-:-:S05]  /*65e0*/  IMAD.WIDE R152, R6, 0x2, R206 ;  /* 0x0000000206987825 */ /* 0x008fca00078e02ce */
[----:B------:R1:W3:Y:S02]  /*65f0*/  LDG.E.U16 R206, desc[UR10][R152.64] ;  /* 0x0000000a98ce7981 */ /* 0x0002e4000c1e1500 */
[C---:B-1----:R-:W-:Y:S02]  /*6600*/  IMAD.WIDE R152, R6.reuse, 0x2, R222 ;  /* 0x0000000206987825 */ /* 0x042fe400078e02de */
[----:B------:R-:W3:Y:S04]  /*6610*/  LDL.64 R222, [R1+0x348] ;  /* 0x0003480001de7983 */ /* 0x000ee80000100a00 */
[----:B------:R1:W3:Y:S02]  /*6620*/  LDG.E.U16 R207, desc[UR10][R152.64] ;  /* 0x0000000a98cf7981 */ /* 0x0002e4000c1e1500 */
[----:B-1----:R-:W-:-:S05]  /*6630*/  IMAD.WIDE R152, R6, 0x2, R210 ;  /* 0x0000000206987825 */ /* 0x002fca00078e02d2 */
[----:B------:R1:W3:Y:S02]  /*6640*/  LDG.E.U16 R210, desc[UR10][R152.64] ;  /* 0x0000000a98d27981 */ /* 0x0002e4000c1e1500 */
[C---:B-1----:R-:W-:Y:S02]  /*6650*/  IMAD.WIDE R152, R6.reuse, 0x2, R218 ;  /* 0x0000000206987825 */ /* 0x042fe400078e02da */
[----:B------:R-:W3:Y:S04]  /*6660*/  LDL.64 R218, [R1+0x340] ;  /* 0x0003400001da7983 */ /* 0x000ee80000100a00 */
[----:B------:R2:W3:Y:S02]  /*6670*/  LDG.E.U16 R211, desc[UR10][R152.64] ;  /* 0x0000000a98d37981 */ /* 0x0004e4000c1e1500 */
[----:B--2---:R-:W-:-:S06]  /*6680*/  IMAD.WIDE R152, R6, 0x2, R214 ;  /* 0x0000000206987825 */ /* 0x004fcc00078e02d6 */
[----:B------:R1:W2:Y:S01]  /*6690*/  LDG.E.U16 R152, desc[UR10][R152.64] ;  /* 0x0000000a98987981 */ /* 0x0002a2000c1e1500 */
[----:B------:R-:W1:Y:S02]  /*66a0*/  S2R R214, SR_TID.X ;  /* 0x0000000000d67919 */ /* 0x000e640000002100 */
[----:B-1----:R-:W-:Y:S02]  /*66b0*/  LOP3.LUT R153, R214, 0xff, RZ, 0xc0, !PT ;  /* 0x000000ffd6997812 */ /* 0x002fe400078ec0ff */
[----:B------:R-:W2:Y:S03]  /*66c0*/  LDL.64 R214, [R1+0x380] ;  /* 0x0003800001d67983 */ /* 0x000ea60000100a00 */
[----:B------:R-:W-:Y:S01]  /*66d0*/  IMAD.SHL.U32 R153, R153, 0x2, RZ ;  /* 0x0000000299997824 */ /* 0x000fe200078e00ff */
[----:B------:R-:W-:Y:S06]  /*66e0*/  BAR.SYNC.DEFER_BLOCKING 0x0 ;  /* 0x0000000000007b1d */ /* 0x000fec0000010000 */
[----:B------:R1:W-:Y:S02]  /*66f0*/  STS.U16 [R153+UR6], R38 ;  /* 0x0000002699007988 */ /* 0x0003e40008000406 */
[----:B-1----:R-:W1:Y:S02]  /*6700*/  S2R R38, SR_TID.X ;  /* 0x0000000000267919 */ /* 0x002e640000002100 */
[----:B------:R0:W-:Y:S04]  /*6710*/  STS.U16 [R153+UR6+0x200], R3 ;  /* 0x0002000399007988 */ /* 0x0001e80008000406 */
[----:B------:R1:W-:Y:S01]  /*6720*/  STS.U16 [R153+UR6+0x8200], R33 ;  /* 0x0082002199007988 */ /* 0x0003e20008000406 */
[----:B0-----:R-:W-:-:S03]  /*6730*/  LOP3.LUT R3, R153, 0x10, RZ, 0x3c, !PT ;  /* 0x0000001099037812 */ /* 0x001fc600078e3cff */
[----:B------:R0:W-:Y:S04]  /*6740*/  STS.U16 [R153+UR6+0x2000], R4 ;  /* 0x0020000499007988 */ /* 0x0001e80008000406 */
[----:B------:R-:W-:Y:S04]  /*6750*/  STS.U16 [R153+UR6+0x2200], R166 ;  /* 0x002200a699007988 */ /* 0x000fe80008000406 */
[----:B------:R-:W-:Y:S04]  /*6760*/  STS.U16 [R153+UR6+0x4000], R151 ;  /* 0x0040009799007988 */ /* 0x000fe80008000406 */
[----:B------:R-:W-:Y:S01]  /*6770*/  STS.U16 [R153+UR6+0x4200], R150 ;  /* 0x0042009699007988 */ /* 0x000fe20008000406 */
[----:B-1----:R-:W-:-:S03]  /*6780*/  LOP3.LUT R33, R38, 0x7, RZ, 0xc0, !PT ;  /* 0x0000000726217812 */ /* 0x002fc600078ec0ff */
[----:B------:R-:W-:Y:S04]  /*6790*/  STS.U16 [R153+UR6+0x6000], R149 ;  /* 0x0060009599007988 */ /* 0x000fe80008000406 */
[----:B------:R-:W-:Y:S01]  /*67a0*/  STS.U16 [R153+UR6+0x6200], R148 ;  /* 0x0062009499007988 */ /* 0x000fe20008000406 */
[----:B0-----:R-:W-:-:S03]  /*67b0*/  SHF.L.U32 R4, R33, 0x4, RZ ;  /* 0x0000000421047819 */ /* 0x001fc600000006ff */
[----:B------:R-:W-:Y:S04]  /*67c0*/  STS.U16 [R153+UR6+0x8000], R147 ;  /* 0x0080009399007988 */ /* 0x000fe80008000406 */
[----:B------:R0:W-:Y:S04]  /*67d0*/  STS.U16 [R153+UR6+0xa000], R146 ;  /* 0x00a0009299007988 */ /* 0x0001e80008000406 */
[----:B------:R-:W-:Y:S04]  /*67e0*/  STS.U16 [R153+UR6+0xa200], R145 ;  /* 0x00a2009199007988 */ /* 0x000fe80008000406 */
[----:B------:R-:W-:Y:S04]  /*67f0*/  STS.U16 [R153+UR6+0xc000], R180 ;  /* 0x00c000b499007988 */ /* 0x000fe80008000406 */
[----:B------:R-:W-:Y:S04]  /*6800*/  STS.U16 [R153+UR6+0xc200], R182 ;  /* 0x00c200b699007988 */ /* 0x000fe80008000406 */
[----:B------:R-:W-:Y:S04]  /*6810*/  STS.U16 [R153+UR6+0xe000], R165 ;  /* 0x00e000a599007988 */ /* 0x000fe80008000406 */
[----:B------:R-:W-:Y:S04]  /*6820*/  STS.U16 [R153+UR6+0xe200], R183 ;  /* 0x00e200b799007988 */ /* 0x000fe80008000406 */
[----:B------:R1:W-:Y:S04]  /*6830*/  STS.U16 [R3+UR6+0x400], R123 ;  /* 0x0004007b03007988 */ /* 0x0003e80008000406 */
[----:B------:R-:W-:Y:S04]  /*6840*/  STS.U16 [R3+UR6+0x600], R144 ;  /* 0x0006009003007988 */ /* 0x000fe80008000406 */
[----:B0-----:R-:W2:Y:S01]  /*6850*/  LDL.64 R146, [R1+0x398] ;  /* 0x0003980001927983 */ /* 0x001ea20000100a00 */
[----:B-1----:R-:W-:-:S03]  /*6860*/  LOP3.LUT R123, R38, 0xe0, RZ, 0xc0, !PT ;  /* 0x000000e0267b7812 */ /* 0x002fc600078ec0ff */
[----:B------:R-:W-:Y:S01]  /*6870*/  STS.U16 [R3+UR6+0x2400], R143 ;  /* 0x0024008f03007988 */ /* 0x000fe20008000406 */
[----:B------:R-:W-:Y:S01]  /*6880*/  LEA R4, R123, R4, 0x8 ;  /* 0x000000047b047211 */ /* 0x000fe200078e40ff */
[----:B------:R-:W-:Y:S02]  /*6890*/  IMAD.SHL.U32 R123, R38, 0x2, RZ ;  /* 0x00000002267b7824 */ /* 0x000fe400078e00ff */
        /* <DEDUP_REMOVED lines=12> */
[----:B------:R0:W-:Y:S01]  /*6960*/  STS.U16 [R3+UR6+0xe600], R187 ;  /* 0x00e600bb03007988 */ /* 0x0001e20008000406 */
[----:B------:R-:W-:-:S03]  /*6970*/  LOP3.LUT R4, R4, 0x30, R123, 0x78, !PT ;  /* 0x0000003004047812 */ /* 0x000fc600078e787b */
[----:B------:R-:W2:Y:S04]  /*6980*/  LDL.64 R150, [R1+0x388] ;  /* 0x0003880001967983 */ /* 0x000ea80000100a00 */
[----:B------:R-:W2:Y:S01]  /*6990*/  LDL.64 R148, [R1+0x390] ;  /* 0x0003900001947983 */ /* 0x000ea20000100a00 */
[----:B0-----:R-:W-:-:S05]  /*69a0*/  IMAD.SHL.U32 R3, R38, 0x8, RZ ;  /* 0x0000000826037824 */ /* 0x001fca00078e00ff */
[----:B------:R-:W-:Y:S01]  /*69b0*/  LOP3.LUT R3, R3, 0x30, RZ, 0xc0, !PT ;  /* 0x0000003003037812 */ /* 0x000fe200078ec0ff */
[----:B------:R-:W-:-:S03]  /*69c0*/  IMAD R4, R33, 0x400, R4 ;  /* 0x0000040021047824 */ /* 0x000fc600078e0204 */
[----:B------:R-:W-:Y:S02]  /*69d0*/  LEA R3, R33, R3, 0x6 ;  /* 0x0000000321037211 */ /* 0x000fe400078e30ff */
[----:B------:R-:W-:-:S05]  /*69e0*/  LOP3.LUT R33, R153, 0x20, RZ, 0x3c, !PT ;  /* 0x0000002099217812 */ /* 0x000fca00078e3cff */
[----:B------:R0:W-:Y:S04]  /*69f0*/  STS.U16 [R33+UR6+0xa00], R0 ;  /* 0x000a000021007988 */ /* 0x0001e80008000406 */
[----:B------:R1:W-:Y:S01]  /*6a00*/  STS.U16 [R33+UR6+0x800], R2 ;  /* 0x0008000221007988 */ /* 0x0003e20008000406 */
[----:B0-----:R-:W-:-:S03]  /*6a10*/  LOP3.LUT R0, R153, 0x30, RZ, 0x3c, !PT ;  /* 0x0000003099007812 */ /* 0x001fc600078e3cff */
        /* <DEDUP_REMOVED lines=13> */
[----:B------:R-:W-:Y:S01]  /*6af0*/  STS.U16 [R33+UR6+0xea00], R193 ;  /* 0x00ea00c121007988 */ /* 0x000fe20008000406 */
[----:B-1----:R-:W-:-:S03]  /*6b00*/  LOP3.LUT R2, R153, 0x40, RZ, 0x3c, !PT ;  /* 0x0000004099027812 */ /* 0x002fc600078e3cff */
[----:B------:R-:W-:Y:S04]  /*6b10*/  STS.U16 [R0+UR6+0xc00], R167 ;  /* 0x000c00a700007988 */ /* 0x000fe80008000406 */
[----:B------:R-:W-:Y:S04]  /*6b20*/  STS.U16 [R0+UR6+0xe00], R168 ;  /* 0x000e00a800007988 */ /* 0x000fe80008000406 */
[----:B------:R-:W-:Y:S04]  /*6b30*/  STS.U16 [R0+UR6+0x2c00], R122 ;  /* 0x002c007a00007988 */ /* 0x000fe80008000406 */
[----:B------:R-:W-:Y:S04]  /*6b40*/  STS.U16 [R0+UR6+0x2e00], R121 ;  /* 0x002e007900007988 */ /* 0x000fe80008000406 */
[----:B------:R-:W-:Y:S04]  /*6b50*/  STS.U16 [R0+UR6+0x4c00], R120 ;  /* 0x004c007800007988 */ /* 0x000fe80008000406 */
[----:B------:R-:W-:Y:S04]  /*6b60*/  STS.U16 [R0+UR6+0x4e00], R119 ;  /* 0x004e007700007988 */ /* 0x000fe80008000406 */
[----:B------:R0:W-:Y:S04]  /*6b70*/  STS.U16 [R0+UR6+0x6c00], R118 ;  /* 0x006c007600007988 */ /* 0x0001e80008000406 */
[----:B------:R-:W-:Y:S04]  /*6b80*/  STS.U16 [R0+UR6+0x6e00], R117 ;  /* 0x006e007500007988 */ /* 0x000fe80008000406 */
[----:B------:R-:W-:Y:S04]  /*6b90*/  STS.U16 [R0+UR6+0x8c00], R116 ;  /* 0x008c007400007988 */ /* 0x000fe80008000406 */
[----:B------:R-:W-:Y:S04]  /*6ba0*/  STS.U16 [R0+UR6+0x8e00], R115 ;  /* 0x008e007300007988 */ /* 0x000fe80008000406 */
[----:B------:R-:W-:Y:S04]  /*6bb0*/  STS.U16 [R0+UR6+0xac00], R114 ;  /* 0x00ac007200007988 */ /* 0x000fe80008000406 */
[----:B------:R-:W-:Y:S04]  /*6bc0*/  STS.U16 [R0+UR6+0xae00], R113 ;  /* 0x00ae007100007988 */ /* 0x000fe80008000406 */
[----:B------:R-:W-:Y:S04]  /*6bd0*/  STS.U16 [R0+UR6+0xcc00], R185 ;  /* 0x00cc00b900007988 */ /* 0x000fe80008000406 */
[----:B------:R-:W-:Y:S04]  /*6be0*/  STS.U16 [R0+UR6+0xce00], R188 ;  /* 0x00ce00bc00007988 */ /* 0x000fe80008000406 */
[----:B-----5:R-:W-:Y:S04]  /*6bf0*/  STS.U16 [R0+UR6+0xec00], R195 ;  /* 0x00ec00c300007988 */ /* 0x020fe80008000406 */
[----:B------:R1:W-:Y:S01]  /*6c00*/  STS.U16 [R0+UR6+0xee00], R196 ;  /* 0x00ee00c400007988 */ /* 0x0003e20008000406 */
[----:B------:R-:W-:-:S02]  /*6c10*/  LOP3.LUT R153, R153, 0x50, RZ, 0x3c, !PT ;  /* 0x0000005099997812 */ /* 0x000fc400078e3cff */
[----:B------:R-:W-:Y:S01]  /*6c20*/  LOP3.LUT R3, R3, 0x10, R123, 0x78, !PT ;  /* 0x0000001003037812 */ /* 0x000fe200078e787b */
[----:B0-----:R-:W5:Y:S04]  /*6c30*/  LDL.64 R118, [R1+0x308] ;  /* 0x0003080001767983 */ /* 0x001f680000100a00 */
[----:B------:R-:W5:Y:S01]  /*6c40*/  LDL.64 R120, [R1+0x310] ;  /* 0x0003100001787983 */ /* 0x000f620000100a00 */
[----:B-1----:R-:W-:-:S03]  /*6c50*/  LOP3.LUT R0, R38, 0xff, RZ, 0xc0, !PT ;  /* 0x000000ff26007812 */ /* 0x002fc600078ec0ff */
[----:B------:R-:W5:Y:S01]  /*6c60*/  LDL.64 R126, [R1+0x248] ;  /* 0x00024800017e7983 */ /* 0x000f620000100a00 */
[----:B------:R-:W-:-:S03]  /*6c70*/  SHF.L.U32 R0, R0, 0x1, RZ ;  /* 0x0000000100007819 */ /* 0x000fc600000006ff */
        /* <DEDUP_REMOVED lines=11> */
[----:B------:R-:W-:Y:S01]  /*6d30*/  STS.U16 [R2+UR6+0xb200], R39 ;  /* 0x00b2002702007988 */ /* 0x000fe20008000406 */
[----:B0-----:R-:W-:-:S03]  /*6d40*/  LOP3.LUT R41, R0, 0x70, RZ, 0x3c, !PT ;  /* 0x0000007000297812 */ /* 0x001fc600078e3cff */
[----:B------:R-:W-:Y:S04]  /*6d50*/  STS.U16 [R2+UR6+0xd000], R189 ;  /* 0x00d000bd02007988 */ /* 0x000fe80008000406 */
[----:B------:R-:W-:Y:S04]  /*6d60*/  STS.U16 [R2+UR6+0xd200], R190 ;  /* 0x00d200be02007988 */ /* 0x000fe80008000406 */
[----:B------:R-:W-:Y:S04]  /*6d70*/  STS.U16 [R2+UR6+0xf000], R198 ;  /* 0x00f000c602007988 */ /* 0x000fe80008000406 */
[----:B------:R0:W-:Y:S04]  /*6d80*/  STS.U16 [R2+UR6+0xf200], R199 ;  /* 0x00f200c702007988 */ /* 0x0001e80008000406 */
[----:B------:R-:W-:Y:S01]  /*6d90*/  STS.U16 [R153+UR6+0x1400], R176 ;  /* 0x001400b099007988 */ /* 0x000fe20008000406 */
[----:B------:R-:W-:-:S03]  /*6da0*/  LOP3.LUT R123, R38, 0x10, RZ, 0xc0, !PT ;  /* 0x00000010267b7812 */ /* 0x000fc600078ec0ff */
[----:B------:R-:W5:Y:S01]  /*6db0*/  LDL.64 R42, [R1+0x2f0] ;  /* 0x0002f000012a7983 */ /* 0x000f620000100a00 */
        /* <DEDUP_REMOVED lines=14> */
[----:B----4-:R-:W-:Y:S04]  /*6ea0*/  STS.U16 [R153+UR6+0xf400], R201 ;  /* 0x00f400c999007988 */ /* 0x010fe80008000406 */
        /* <DEDUP_REMOVED lines=32> */
[----:B--2---:R1:W-:Y:S01]  /*70b0*/  STS.U16 [R41+UR6+0xfe00], R152 ;  /* 0x00fe009829007988 */ /* 0x0043e20008000406 */
[----:B------:R-:W-:Y:S01]  /*70c0*/  BAR.SYNC.DEFER_BLOCKING 0x0 ;  /* 0x0000000000007b1d */ /* 0x000fe20000010000 */
[----:B------:R-:W-:-:S04]  /*70d0*/  LEA R3, R123, R3, 0x5 ;  /* 0x000000037b037211 */ /* 0x000fc800078e28ff */
[----:B------:R-:W-:Y:S02]  /*70e0*/  LOP3.LUT R0, R3, 0x20, RZ, 0x3c, !PT ;  /* 0x0000002003007812 */ /* 0x000fe400078e3cff */
[----:B0-----:R-:W-:Y:S01]  /*70f0*/  LOP3.LUT R2, R4, 0x40, RZ, 0x3c, !PT ;  /* 0x0000004004027812 */ /* 0x001fe200078e3cff */
[C---:B------:R-:W-:Y:S01]  /*7100*/  IMAD.SHL.U32 R199, R252.reuse, 0x8, RZ ;  /* 0x00000008fcc77824 */ /* 0x040fe200078e00ff */
[----:B------:R-:W-:Y:S01]  /*7110*/  LOP3.LUT R201, R252, 0xff, RZ, 0xc0, !PT ;  /* 0x000000fffcc97812 */ /* 0x000fe200078ec0ff */
[----:B-1----:R-:W2:Y:S01]  /*7120*/  LDL.64 R40, [R1+0x2c8] ;  /* 0x0002c80001287983 */ /* 0x002ea20000100a00 */
[----:B------:R-:W-:-:S03]  /*7130*/  IMAD.WIDE R116, R7, 0x2, R148 ;  /* 0x0000000207747825 */ /* 0x000fc600078e0294 */
[----:B------:R-:W3:Y:S04]  /*7140*/  LDL.64 R128, [R1+0x260] ;  /* 0x0002600001807983 */ /* 0x000ee80000100a00 */
[----:B------:R-:W4:Y:S04]  /*7150*/  LDL.64 R130, [R1+0x268] ;  /* 0x0002680001827983 */ /* 0x000f280000100a00 */
[----:B------:R-:W2:Y:S04]  /*7160*/  LDL.64 R124, [R1+0x240] ;  /* 0x00024000017c7983 */ /* 0x000ea80000100a00 */
[----:B------:R-:W-:Y:S04]  /*7170*/  LDSM.16.MT88.4 R8, [R3+UR6+0x10000] ;  /* 0x010000060308783b */ /* 0x000fe80008004200 */
[----:B------:R-:W0:Y:S04]  /*7180*/  LDSM.16.M88.4 R28, [R4+UR6] ;  /* 0x00000006041c783b */ /* 0x000e280008000200 */
[----:B------:R-:W1:Y:S04]  /*7190*/  LDSM.16.MT88.4 R36, [R0+UR6+0x10000] ;  /* 0x010000060024783b */ /* 0x000e680008004200 */
[----:B------:R-:W1:Y:S04]  /*71a0*/  LDSM.16.MT88.4 R16, [R3+UR6+0x10400] ;  /* 0x010400060310783b */ /* 0x000e680008004200 */
[----:B------:R-:W1:Y:S04]  /*71b0*/  LDSM.16.MT88.4 R20, [R0+UR6+0x10400] ;  /* 0x010400060014783b */ /* 0x000e680008004200 */
[----:B------:R-:W-:Y:S04]  /*71c0*/  LDSM.16.MT88.4 R12, [R3+UR6+0x10800] ;  /* 0x01080006030c783b */ /* 0x000fe80008004200 */
[----:B------:R-:W5:Y:S04]  /*71d0*/  LDSM.16.M88.4 R32, [R2+UR6] ;  /* 0x000000060220783b */ /* 0x000f680008000200 */
[----:B------:R-:W5:Y:S04]  /*71e0*/  LDSM.16.MT88.4 R24, [R0+UR6+0x10800] ;  /* 0x010800060018783b */ /* 0x000f680008004200 */
[----:B------:R-:W2:Y:S04]  /*71f0*/  LDL.64 R122, [R1+0x220] ;  /* 0x00022000017a7983 */ /* 0x000ea80000100a00 */
[----:B------:R-:W2:Y:S04]  /*7200*/  LDL.64 R206, [R1+0x1d0] ;  /* 0x0001d00001ce7983 */ /* 0x000ea80000100a00 */
[----:B------:R-:W2:Y:S01]  /*7210*/  LDL.64 R158, [R1+0x1c0] ;  /* 0x0001c000019e7983 */ /* 0x000ea20000100a00 */
[-C--:B0-----:R-:W-:Y:S03]  /*7220*/  HMMA.16816.F32 R8, R8, R28.reuse, RZ ;  /* 0x0000001c0808723c */ /* 0x081fe600000018ff */
[----:B------:R-:W2:Y:S04]  /*7230*/  LDL.64 R162, [R1+0x1a0] ;  /* 0x0001a00001a27983 */ /* 0x000ea80000100a00 */
[----:B------:R-:W2:Y:S01]  /*7240*/  LDL.64 R166, [R1+0x198] ;  /* 0x0001980001a67983 */ /* 0x000ea20000100a00 */
[----:B-1----:R-:W-:Y:S03]  /*7250*/  HMMA.16816.F32 R36, R36, R28, RZ ;  /* 0x0000001c2424723c */ /* 0x002fe600000018ff */
[----:B------:R-:W2:Y:S04]  /*7260*/  LDL.64 R160, [R1+0x168] ;  /* 0x0001680001a07983 */ /* 0x000ea80000100a00 */
[----:B------:R-:W2:Y:S04]  /*7270*/  LDL.64 R168, [R1+0x170] ;  /* 0x0001700001a87983 */ /* 0x000ea80000100a00 */
[----:B------:R-:W2:Y:S01]  /*7280*/  LDL.64 R202, [R1+0x180] ;  /* 0x0001800001ca7983 */ /* 0x000ea20000100a00 */
[-C--:B------:R-:W-:Y:S03]  /*7290*/  HMMA.16816.F32 R16, R16, R30.reuse, R8 ;  /* 0x0000001e1010723c */ /* 0x080fe60000001808 */
[----:B------:R-:W0:Y:S04]  /*72a0*/  LDSM.16.MT88.4 R8, [R3+UR6+0x10c00] ;  /* 0x010c00060308783b */ /* 0x000e280008004200 */
[----:B------:R-:W2:Y:S01]  /*72b0*/  LDL.64 R210, [R1+0x100] ;  /* 0x0001000001d27983 */ /* 0x000ea20000100a00 */
[----:B------:R-:W-:Y:S03]  /*72c0*/  HMMA.16816.F32 R28, R20, R30, R36 ;  /* 0x0000001e141c723c */ /* 0x000fe60000001824 */
[----:B------:R-:W1:Y:S04]  /*72d0*/  LDSM.16.MT88.4 R20, [R0+UR6+0x10c00] ;  /* 0x010c00060014783b */ /* 0x000e680008004200 */
[----:B------:R-:W-:Y:S05]  /*72e0*/  LDSM.16.M88.4 R36, [R4+UR6+0x80] ;  /* 0x000080060424783b */ /* 0x000fea0008000200 */
[-C--:B-----5:R-:W-:Y:S01]  /*72f0*/  HMMA.16816.F32 R12, R12, R32.reuse, R16 ;  /* 0x000000200c0c723c */ /* 0x0a0fe20000001810 */
[----:B------:R-:W5:Y:S07]  /*7300*/  LDSM.16.MT88.4 R16, [R3+UR6+0x11000] ;  /* 0x011000060310783b */ /* 0x000f6e0008004200 */
[----:B------:R-:W-:Y:S01]  /*7310*/  HMMA.16816.F32 R24, R24, R32, R28 ;  /* 0x000000201818723c */ /* 0x000fe2000000181c */
[----:B------:R-:W5:Y:S11]  /*7320*/  LDSM.16.MT88.4 R28, [R0+UR6+0x11000] ;  /* 0x01100006001c783b */ /* 0x000f760008004200 */
[-C--:B0-----:R-:W-:Y:S01]  /*7330*/  HMMA.16816.F32 R8, R8, R34.reuse, R12 ;  /* 0x000000220808723c */ /* 0x081fe2000000180c */
[----:B------:R-:W0:Y:S07]  /*7340*/  LDSM.16.MT88.4 R12, [R3+UR6+0x11400] ;  /* 0x01140006030c783b */ /* 0x000e2e0008004200 */
[----:B-1----:R-:W-:Y:S01]  /*7350*/  HMMA.16816.F32 R32, R20, R34, R24 ;  /* 0x000000221420723c */ /* 0x002fe20000001818 */
[----:B------:R-:W1:Y:S04]  /*7360*/  LDSM.16.MT88.4 R20, [R0+UR6+0x11400] ;  /* 0x011400060014783b */ /* 0x000e680008004200 */
[----:B------:R-:W-:Y:S07]  /*7370*/  LDSM.16.M88.4 R24, [R2+UR6+0x80] ;  /* 0x000080060218783b */ /* 0x000fee0008000200 */
        /* <DEDUP_REMOVED lines=17> */
[----:B------:R-:W-:Y:S07]  /*7490*/  LDSM.16.MT88.4 R32, [R3+UR6+0x12800] ;  /* 0x012800060320783b */ /* 0x000fee0008004200 */
[-C--:B-----5:R-:W-:Y:S01]  /*74a0*/  HMMA.16816.F32 R12, R12, R28.reuse, R16 ;  /* 0x0000001c0c0c723c */ /* 0x0a0fe20000001810 */
[----:B------:R-:W5:Y:S07]  /*74b0*/  LDSM.16.M88.4 R16, [R2+UR6+0x100] ;  /* 0x000100060210783b */ /* 0x000f6e0008000200 */
        /* <DEDUP_REMOVED lines=10> */
[----:B------:R-:W3:Y:S11]  /*7560*/  LDSM.16.MT88.4 R28, [R0+UR6+0x13000] ;  /* 0x01300006001c783b */ /* 0x000ef60008004200 */
[-C--:B0-----:R-:W-:Y:S01]  /*7570*/  HMMA.16816.F32 R12, R12, R18.reuse, R32 ;  /* 0x000000120c0c723c */ /* 0x081fe20000001820 */
[----:B------:R-:W0:Y:S07]  /*7580*/  LDSM.16.MT88.4 R32, [R3+UR6+0x13400] ;  /* 0x013400060320783b */ /* 0x000e2e0008004200 */
[----:B-1----:R-:W-:Y:S01]  /*7590*/  HMMA.16816.F32 R16, R20, R18, R24 ;  /* 0x000000121410723c */ /* 0x002fe20000001818 */
[----:B------:R-:W1:Y:S04]  /*75a0*/  LDSM.16.MT88.4 R24, [R0+UR6+0x13400] ;  /* 0x013400060018783b */ /* 0x000e680008004200 */
[----:B------:R-:W-:Y:S07]  /*75b0*/  LDSM.16.M88.4 R20, [R2+UR6+0x180] ;  /* 0x000180060214783b */ /* 0x000fee0008000200 */
[-C--:B-----5:R-:W-:Y:S01]  /*75c0*/  HMMA.16816.F32 R36, R36, R8.reuse, R12 ;  /* 0x000000082424723c */ /* 0x0a0fe2000000180c */
[----:B------:R-:W5:Y:S07]  /*75d0*/  LDSM.16.MT88.4 R12, [R3+UR6+0x13800] ;  /* 0x01380006030c783b */ /* 0x000f6e0008004200 */
[----:B---3--:R-:W-:Y:S01]  /*75e0*/  HMMA.16816.F32 R28, R28, R8, R16 ;  /* 0x000000081c1c723c */ /* 0x008fe20000001810 */
[----:B------:R-:W3:Y:S11]  /*75f0*/  LDSM.16.MT88.4 R16, [R0+UR6+0x13800] ;  /* 0x013800060010783b */ /* 0x000ef60008004200 */
[-C--:B0-----:R-:W-:Y:S01]  /*7600*/  HMMA.16816.F32 R36, R32, R10.reuse, R36 ;  /* 0x0000000a2024723c */ /* 0x081fe20000001824 */
[----:B------:R-:W0:Y:S07]  /*7610*/  LDSM.16.MT88.4 R32, [R3+UR6+0x13c00] ;  /* 0x013c00060320783b */ /* 0x000e2e0008004200 */
[----:B-1----:R-:W-:Y:S01]  /*7620*/  HMMA.16816.F32 R24, R24, R10, R28 ;  /* 0x0000000a1818723c */ /* 0x002fe2000000181c */
[----:B------:R-:W1:Y:S04]  /*7630*/  LDSM.16.MT88.4 R8, [R0+UR6+0x13c00] ;  /* 0x013c00060008783b */ /* 0x000e680008004200 */
[----:B------:R-:W-:Y:S07]  /*7640*/  LDSM.16.MT88.4 R28, [R3+UR6+0x14000] ;  /* 0x01400006031c783b */ /* 0x000fee0008004200 */
[-C--:B-----5:R-:W-:Y:S01]  /*7650*/  HMMA.16816.F32 R36, R12, R20.reuse, R36 ;  /* 0x000000140c24723c */ /* 0x0a0fe20000001824 */
[----:B------:R-:W5:Y:S07]  /*7660*/  LDSM.16.M88.4 R12, [R4+UR6+0x200] ;  /* 0x00020006040c783b */ /* 0x000f6e0008000200 */
[----:B---3--:R-:W-:Y:S01]  /*7670*/  HMMA.16816.F32 R24, R16, R20, R24 ;  /* 0x000000141018723c */ /* 0x008fe20000001818 */
        /* <DEDUP_REMOVED lines=67> */
[----:B------:R-:W1:Y:S01]  /*7ab0*/  LDSM.16.MT88.4 R12, [R0+UR6+0x17c00] ;  /* 0x017c0006000c783b */ /* 0x000e620008004200 */
[----:B------:R-:W-:-:S03]  /*7ac0*/  LOP3.LUT R199, R199, 0xe0, RZ, 0xc0, !PT ;  /* 0x000000e0c7c77812 */ /* 0x000fc600078ec0ff */
[----:B------:R-:W2:Y:S07]  /*7ad0*/  LDL.64 R22, [R1+0x318] ;  /* 0x0003180001167983 */ /* 0x000eae0000100a00 */
[-C--:B-----5:R-:W-:Y:S01]  /*7ae0*/  HMMA.16816.F32 R28, R36, R24.reuse, R28 ;  /* 0x00000018241c723c */ /* 0x0a0fe2000000181c */
[----:B------:R-:W5:Y:S01]  /*7af0*/  LDL.64 R38, [R1+0x330] ;  /* 0x0003300001267983 */ /* 0x000f620000100a00 */
[----:B------:R-:W-:Y:S01]  /*7b00*/  IMAD.WIDE R20, R7, 0x2, R234 ;  /* 0x0000000207147825 */ /* 0x000fe200078e02ea */
[----:B------:R-:W-:Y:S05]  /*7b10*/  BAR.SYNC.DEFER_BLOCKING 0x0 ;  /* 0x0000000000007b1d */ /* 0x000fea0000010000 */
[----:B---3--:R-:W-:Y:S01]  /*7b20*/  HMMA.16816.F32 R8, R16, R24, R8 ;  /* 0x000000181008723c */ /* 0x008fe20000001808 */
[----:B------:R-:W3:Y:S11]  /*7b30*/  LDL.64 R36, [R1+0x2f8] ;  /* 0x0002f80001247983 */ /* 0x000ef60000100a00 */
[-C--:B0-----:R-:W-:Y:S01]  /*7b40*/  HMMA.16816.F32 R32, R32, R26.reuse, R28 ;  /* 0x0000001a2020723c */ /* 0x081fe2000000181c */
[----:B------:R-:W-:Y:S01]  /*7b50*/  IADD3 R16, PT, PT, R199, UR6, RZ ;  /* 0x00000006c7107c10 */ /* 0x000fe2000fffe0ff */
[----:B------:R-:W2:Y:S04]  /*7b60*/  LDL.64 R30, [R1+0x338] ;  /* 0x00033800011e7983 */ /* 0x000ea80000100a00 */
[----:B------:R-:W2:Y:S02]  /*7b70*/  LDL.64 R28, [R1+0x328] ;  /* 0x00032800011c7983 */ /* 0x000ea40000100a00 */
[----:B-1----:R-:W-:Y:S02]  /*7b80*/  HMMA.16816.F32 R8, R12, R26, R8 ;  /* 0x0000001a0c08723c */ /* 0x002fe40000001808 */
[----:B------:R-:W2:Y:S04]  /*7b90*/  LDL.64 R24, [R1+0x2e0] ;  /* 0x0002e00001187983 */ /* 0x000ea80000100a00 */
[----:B------:R-:W2:Y:S05]  /*7ba0*/  LDL.64 R234, [R1+0x88] ;  /* 0x0000880001ea7983 */ /* 0x000eaa0000100a00 */
[----:B------:R-:W-:Y:S01]  /*7bb0*/  FMUL R4, R33, UR9 ;  /* 0x0000000921047c20 */ /* 0x000fe20008400000 */
[----:B------:R-:W-:Y:S01]  /*7bc0*/  FMUL R15, R32, UR9 ;  /* 0x00000009200f7c20 */ /* 0x000fe20008400000 */
[----:B------:R-:W-:Y:S01]  /*7bd0*/  FMUL R14, R34, UR9 ;  /* 0x00000009220e7c20 */ /* 0x000fe20008400000 */
[----:B------:R-:W-:Y:S01]  /*7be0*/  FMUL R3, R35, UR9 ;  /* 0x0000000923037c20 */ /* 0x000fe20008400000 */
[----:B------:R-:W-:Y:S01]  /*7bf0*/  SHF.R.U32.HI R12, RZ, 0x3, R201 ;  /* 0x00000003ff0c7819 */ /* 0x000fe200000116c9 */
[----:B------:R-:W2:Y:S03]  /*7c00*/  LDL.64 R26, [R1+0x320] ;  /* 0x00032000011a7983 */ /* 0x000ea60000100a00 */
[----:B------:R-:W-:Y:S01]  /*7c10*/  FMUL R13, R8, UR9 ;  /* 0x00000009080d7c20 */ /* 0x000fe20008400000 */
[----:B------:R-:W-:Y:S01]  /*7c20*/  FMUL R2, R9, UR9 ;  /* 0x0000000909027c20 */ /* 0x000fe20008400000 */
[----:B------:R-:W-:Y:S01]  /*7c30*/  FMUL R5, R10, UR9 ;  /* 0x000000090a057c20 */ /* 0x000fe20008400000 */
[----:B------:R-:W-:Y:S01]  /*7c40*/  FMUL R0, R11, UR9 ;  /* 0x000000090b007c20 */ /* 0x000fe20008400000 */
[----:B------:R-:W-:-:S02]  /*7c50*/  FMNMX R15, R15, R4, !PT ;  /* 0x000000040f0f7209 */ /* 0x000fc40007800000 */
[----:B------:R-:W-:Y:S02]  /*7c60*/  FMNMX R14, R14, R3, !PT ;  /* 0x000000030e0e7209 */ /* 0x000fe40007800000 */
[----:B------:R-:W-:Y:S02]  /*7c70*/  FMNMX R13, R13, R2, !PT ;  /* 0x000000020d0d7209 */ /* 0x000fe40007800000 */
[----:B------:R-:W-:Y:S01]  /*7c80*/  FMNMX R5, R5, R0, !PT ;  /* 0x0000000005057209 */ /* 0x000fe20007800000 */
[----:B------:R-:W0:Y:S04]  /*7c90*/  SHFL.BFLY PT, R4, R15, 0x2, 0x1f ;  /* 0x0c401f000f047f89 */ /* 0x000e2800000e0000 */
[----:B------:R-:W1:Y:S04]  /*7ca0*/  SHFL.BFLY PT, R3, R14, 0x2, 0x1f ;  /* 0x0c401f000e037f89 */ /* 0x000e6800000e0000 */
[----:B------:R-:W4:Y:S04]  /*7cb0*/  SHFL.BFLY PT, R2, R13, 0x2, 0x1f ;  /* 0x0c401f000d027f89 */ /* 0x000f2800000e0000 */
[----:B------:R-:W4:Y:S01]  /*7cc0*/  SHFL.BFLY PT, R0, R5, 0x2, 0x1f ;  /* 0x0c401f0005007f89 */ /* 0x000f2200000e0000 */
[----:B0-----:R-:W-:-:S02]  /*7cd0*/  FMNMX R15, R15, R4, !PT ;  /* 0x000000040f0f7209 */ /* 0x001fc40007800000 */
[----:B-1----:R-:W-:Y:S02]  /*7ce0*/  FMNMX R14, R14, R3, !PT ;  /* 0x000000030e0e7209 */ /* 0x002fe40007800000 */
[----:B----4-:R-:W-:Y:S02]  /*7cf0*/  FMNMX R13, R13, R2, !PT ;  /* 0x000000020d0d7209 */ /* 0x010fe40007800000 */
[----:B------:R-:W-:Y:S01]  /*7d00*/  FMNMX R5, R5, R0, !PT ;  /* 0x0000000005057209 */ /* 0x000fe20007800000 */
[----:B------:R-:W0:Y:S04]  /*7d10*/  SHFL.BFLY PT, R2, R15, 0x1, 0x1f ;  /* 0x0c201f000f027f89 */ /* 0x000e2800000e0000 */
[----:B------:R-:W1:Y:S04]  /*7d20*/  SHFL.BFLY PT, R3, R14, 0x1, 0x1f ;  /* 0x0c201f000e037f89 */ /* 0x000e6800000e0000 */
[----:B------:R-:W4:Y:S04]  /*7d30*/  SHFL.BFLY PT, R0, R13, 0x1, 0x1f ;  /* 0x0c201f000d007f89 */ /* 0x000f2800000e0000 */
[----:B------:R-:W4:Y:S01]  /*7d40*/  SHFL.BFLY PT, R4, R5, 0x1, 0x1f ;  /* 0x0c201f0005047f89 */ /* 0x000f2200000e0000 */
[----:B------:R-:W-:-:S04]  /*7d50*/  LOP3.LUT R12, R12, 0x1c, RZ, 0xc0, !PT ;  /* 0x0000001c0c0c7812 */ /* 0x000fc800078ec0ff */
[----:B------:R-:W-:Y:S02]  /*7d60*/  IADD3 R12, PT, PT, R16, R12, RZ ;  /* 0x0000000c100c7210 */ /* 0x000fe40007ffe0ff */
[----:B0-----:R-:W-:Y:S02]  /*7d70*/  FMNMX R2, R15, R2, !PT ;  /* 0x000000020f027209 */ /* 0x001fe40007800000 */
[----:B-1----:R-:W-:Y:S02]  /*7d80*/  FMNMX R3, R14, R3, !PT ;  /* 0x000000030e037209 */ /* 0x002fe40007800000 */
[----:B----4-:R-:W-:Y:S02]  /*7d90*/  FMNMX R0, R13, R0, !PT ;  /* 0x000000000d007209 */ /* 0x010fe40007800000 */
[----:B------:R-:W-:Y:S01]  /*7da0*/  FMNMX R4, R5, R4, !PT ;  /* 0x0000000405047209 */ /* 0x000fe20007800000 */
[----:B------:R-:W-:Y:S04]  /*7db0*/  @!P1 STS [R12], R2 ;  /* 0x000000020c009388 */ /* 0x000fe80000000800 */
[----:B------:R-:W-:Y:S04]  /*7dc0*/  @!P1 STS [R12+0x100], R3 ;  /* 0x000100030c009388 */ /* 0x000fe80000000800 */
[----:B------:R-:W-:Y:S04]  /*7dd0*/  @!P1 STS [R12+0x200], R0 ;  /* 0x000200000c009388 */ /* 0x000fe80000000800 */
[----:B------:R-:W-:Y:S01]  /*7de0*/  @!P1 STS [R12+0x300], R4 ;  /* 0x000300040c009388 */ /* 0x000fe20000000800 */
[----:B------:R-:W-:Y:S01]  /*7df0*/  BAR.SYNC.DEFER_BLOCKING 0x0 ;  /* 0x0000000000007b1d */ /* 0x000fe20000010000 */
[----:B------:R-:W-:-:S05]  /*7e00*/  LEA R5, R201, UR6, 0x2 ;  /* 0x00000006c9057c11 */ /* 0x000fca000f8e10ff */
[----:B------:R-:W0:Y:S04]  /*7e10*/  LDS R0, [R5] ;  /* 0x0000000005007984 */ /* 0x000e280000000800 */
[----:B0-----:R-:W0:Y:S02]  /*7e20*/  SHFL.BFLY PT, R2, R0, 0x4, 0x1f ;  /* 0x0c801f0000027f89 */ /* 0x001e2400000e0000 */
[----:B0-----:R-:W-:-:S05]  /*7e30*/  FMNMX R2, R0, R2, !PT ;  /* 0x0000000200027209 */ /* 0x001fca0007800000 */
[----:B------:R-:W0:Y:S02]  /*7e40*/  SHFL.BFLY PT, R0, R2, 0x2, 0x1f ;  /* 0x0c401f0002007f89 */ /* 0x000e2400000e0000 */
[----:B0-----:R-:W-:-:S05]  /*7e50*/  FMNMX R0, R2, R0, !PT ;  /* 0x0000000002007209 */ /* 0x001fca0007800000 */
[----:B------:R-:W0:Y:S02]  /*7e60*/  SHFL.BFLY PT, R2, R0, 0x1, 0x1f ;  /* 0x0c201f0000027f89 */ /* 0x000e2400000e0000 */
[----:B0-----:R-:W-:-:S05]  /*7e70*/  FMNMX R2, R0, R2, !PT ;  /* 0x0000000200027209 */ /* 0x001fca0007800000 */
[----:B------:R-:W-:Y:S01]  /*7e80*/  @!P0 STS [R5], R2 ;  /* 0x0000000205008388 */ /* 0x000fe20000000800 */
[----:B------:R-:W-:Y:S06]  /*7e90*/  BAR.SYNC.DEFER_BLOCKING 0x0 ;  /* 0x0000000000007b1d */ /* 0x000fec0000010000 */
[----:B------:R-:W0:Y:S04]  /*7ea0*/  LDS R3, [R199+UR6+0x200] ;  /* 0x00020006c7037984 */ /* 0x000e280008000800 */
[----:B------:R-:W1:Y:S04]  /*7eb0*/  LDS R0, [R199+UR6] ;  /* 0x00000006c7007984 */ /* 0x000e680008000800 */
[----:B------:R-:W4:Y:S04]  /*7ec0*/  LDS R2, [R199+UR6+0x100] ;  /* 0x00010006c7027984 */ /* 0x000f280008000800 */
[----:B------:R-:W3:Y:S01]  /*7ed0*/  LDS R4, [R199+UR6+0x300] ;  /* 0x00030006c7047984 */ /* 0x000ee20008000800 */
[----:B0-----:R-:W-:-:S02]  /*7ee0*/  FMNMX R3, R3, R181, !PT ;  /* 0x000000b503037209 */ /* 0x001fc40007800000 */
[----:B-1----:R-:W-:Y:S02]  /*7ef0*/  FMNMX R0, R0, R177, !PT ;  /* 0x000000b100007209 */ /* 0x002fe40007800000 */
[----:B----4-:R-:W-:Y:S02]  /*7f00*/  FMNMX R2, R2, R175, !PT ;  /* 0x000000af02027209 */ /* 0x010fe40007800000 */
[----:B---3--:R-:W-:Y:S01]  /*7f10*/  FMNMX R4, R4, R179, !PT ;  /* 0x000000b304047209 */ /* 0x008fe20007800000 */
[--C-:B------:R-:W-:Y:S01]  /*7f20*/  FFMA R8, R8, UR9, -R3.reuse ;  /* 0x0000000908087c23 */ /* 0x100fe20008000803 */
[----:B------:R-:W-:Y:S01]  /*7f30*/  FFMA R9, R9, UR9, -R3 ;  /* 0x0000000909097c23 */ /* 0x000fe20008000803 */
[--C-:B------:R-:W-:Y:S01]  /*7f40*/  FFMA R32, R32, UR9, -R0.reuse ;  /* 0x0000000920207c23 */ /* 0x100fe20008000800 */
[----:B------:R-:W-:Y:S01]  /*7f50*/  FFMA R33, R33, UR9, -R0 ;  /* 0x0000000921217c23 */ /* 0x000fe20008000800 */
[--C-:B------:R-:W-:Y:S01]  /*7f60*/  FFMA R34, R34, UR9, -R2.reuse ;  /* 0x0000000922227c23 */ /* 0x100fe20008000802 */
[----:B------:R-:W-:Y:S01]  /*7f70*/  FFMA R35, R35, UR9, -R2 ;  /* 0x0000000923237c23 */ /* 0x000fe20008000802 */
[--C-:B------:R-:W-:Y:S01]  /*7f80*/  FFMA R10, R10, UR9, -R4.reuse ;  /* 0x000000090a0a7c23 */ /* 0x100fe20008000804 */
[----:B------:R-:W-:Y:S01]  /*7f90*/  FFMA R11, R11, UR9, -R4 ;  /* 0x000000090b0b7c23 */ /* 0x000fe20008000804 */
[----:B------:R-:W-:Y:S01]  /*7fa0*/  FMUL R8, R8, 1.4426950216293334961 ;  /* 0x3fb8aa3b08087820 */ /* 0x000fe20000400000 */
[----:B------:R-:W-:Y:S01]  /*7fb0*/  FMUL R9, R9, 1.4426950216293334961 ;  /* 0x3fb8aa3b09097820 */ /* 0x000fe20000400000 */
[----:B------:R-:W-:Y:S01]  /*7fc0*/  FMUL R32, R32, 1.4426950216293334961 ;  /* 0x3fb8aa3b20207820 */ /* 0x000fe20000400000 */
[----:B------:R-:W-:Y:S01]  /*7fd0*/  FMUL R33, R33, 1.4426950216293334961 ;  /* 0x3fb8aa3b21217820 */ /* 0x000fe20000400000 */
[----:B------:R-:W-:Y:S01]  /*7fe0*/  FMUL R34, R34, 1.4426950216293334961 ;  /* 0x3fb8aa3b22227820 */ /* 0x000fe20000400000 */
[----:B------:R-:W-:Y:S01]  /*7ff0*/  FMUL R35, R35, 1.4426950216293334961 ;  /* 0x3fb8aa3b23237820 */ /* 0x000fe20000400000 */
[----:B------:R-:W-:Y:S01]  /*8000*/  FMUL R10, R10, 1.4426950216293334961 ;  /* 0x3fb8aa3b0a0a7820 */ /* 0x000fe20000400000 */
[----:B------:R-:W-:Y:S01]  /*8010*/  FMUL R11, R11, 1.4426950216293334961 ;  /* 0x3fb8aa3b0b0b7820 */ /* 0x000fe20000400000 */
[----:B------:R-:W-:Y:S08]  /*8020*/  MUFU.EX2 R189, R8 ;  /* 0x0000000800bd7308 */ /* 0x000ff00000000800 */
[----:B------:R-:W-:Y:S08]  /*8030*/  MUFU.EX2 R187, R9 ;  /* 0x0000000900bb7308 */ /* 0x000ff00000000800 */
[----:B------:R-:W-:Y:S08]  /*8040*/  MUFU.EX2 R197, R32 ;  /* 0x0000002000c57308 */ /* 0x000ff00000000800 */
[----:B------:R0:W1:Y:S08]  /*8050*/  MUFU.EX2 R195, R33 ;  /* 0x0000002100c37308 */ /* 0x0000700000000800 */
[----:B------:R-:W-:Y:S01]  /*8060*/  MUFU.EX2 R193, R34 ;  /* 0x0000002200c17308 */ /* 0x000fe20000000800 */
[----:B0-----:R-:W3:Y:S07]  /*8070*/  LDL.64 R32, [R1+0x300] ;  /* 0x0003000001207983 */ /* 0x001eee0000100a00 */
[----:B------:R-:W0:Y:S08]  /*8080*/  MUFU.EX2 R191, R35 ;  /* 0x0000002300bf7308 */ /* 0x000e300000000800 */
[----:B------:R-:W-:Y:S08]  /*8090*/  MUFU.EX2 R185, R10 ;  /* 0x0000000a00b97308 */ /* 0x000ff00000000800 */
[----:B------:R4:W2:Y:S01]  /*80a0*/  MUFU.EX2 R183, R11 ;  /* 0x0000000b00b77308 */ /* 0x0008a20000000800 */
[----:B-1----:R-:W-:Y:S01]  /*80b0*/  FADD R15, R197, R195 ;  /* 0x000000c3c50f7221 */ /* 0x002fe20000000000 */
[----:B0-----:R-:W-:Y:S01]  /*80c0*/  FADD R13, R193, R191 ;  /* 0x000000bfc10d7221 */ /* 0x001fe20000000000 */
[----:B------:R-:W3:Y:S01]  /*80d0*/  LDL.64 R34, [R1+0x2e8] ;  /* 0x0002e80001227983 */ /* 0x000ee20000100a00 */
[----:B----4-:R-:W-:-:S03]  /*80e0*/  FADD R11, R189, R187 ;  /* 0x000000bbbd0b7221 */ /* 0x010fc60000000000 */
[----:B------:R-:W0:Y:S01]  /*80f0*/  SHFL.BFLY PT, R16, R15, 0x2, 0x1f ;  /* 0x0c401f000f107f89 */ /* 0x000e2200000e0000 */
[----:B--2---:R-:W-:-:S03]  /*8100*/  FADD R10, R185, R183 ;  /* 0x000000b7b90a7221 */ /* 0x004fc60000000000 */
[----:B------:R-:W1:Y:S04]  /*8110*/  SHFL.BFLY PT, R8, R11, 0x2, 0x1f ;  /* 0x0c401f000b087f89 */ /* 0x000e6800000e0000 */
[----:B------:R-:W2:Y:S04]  /*8120*/  SHFL.BFLY PT, R14, R13, 0x2, 0x1f ;  /* 0x0c401f000d0e7f89 */ /* 0x000ea800000e0000 */
[----:B------:R-:W4:Y:S01]  /*8130*/  SHFL.BFLY PT, R9, R10, 0x2, 0x1f ;  /* 0x0c401f000a097f89 */ /* 0x000f2200000e0000 */
[----:B0-----:R-:W-:Y:S01]  /*8140*/  FADD R16, R15, R16 ;  /* 0x000000100f107221 */ /* 0x001fe20000000000 */
[----:B-1----:R-:W-:Y:S01]  /*8150*/  FADD R8, R11, R8 ;  /* 0x000000080b087221 */ /* 0x002fe20000000000 */
[----:B--2---:R-:W-:Y:S01]  /*8160*/  FADD R14, R13, R14 ;  /* 0x0000000e0d0e7221 */ /* 0x004fe20000000000 */
[----:B----4-:R-:W-:-:S02]  /*8170*/  FADD R11, R10, R9 ;  /* 0x000000090a0b7221 */ /* 0x010fc40000000000 */
[----:B------:R-:W0:Y:S04]  /*8180*/  SHFL.BFLY PT, R15, R16, 0x1, 0x1f ;  /* 0x0c201f00100f7f89 */ /* 0x000e2800000e0000 */
[----:B------:R-:W1:Y:S04]  /*8190*/  SHFL.BFLY PT, R13, R14, 0x1, 0x1f ;  /* 0x0c201f000e0d7f89 */ /* 0x000e6800000e0000 */
[----:B------:R-:W2:Y:S04]  /*81a0*/  SHFL.BFLY PT, R10, R8, 0x1, 0x1f ;  /* 0x0c201f00080a7f89 */ /* 0x000ea800000e0000 */
[----:B------:R-:W4:Y:S01]  /*81b0*/  SHFL.BFLY PT, R9, R11, 0x1, 0x1f ;  /* 0x0c201f000b097f89 */ /* 0x000f2200000e0000 */
[----:B0-----:R-:W-:Y:S01]  /*81c0*/  FADD R15, R16, R15 ;  /* 0x0000000f100f7221 */ /* 0x001fe20000000000 */
[----:B------:R-:W-:Y:S01]  /*81d0*/  BAR.SYNC.DEFER_BLOCKING 0x0 ;  /* 0x0000000000007b1d */ /* 0x000fe20000010000 */
[----:B-1----:R-:W-:Y:S01]  /*81e0*/  FADD R13, R14, R13 ;  /* 0x0000000d0e0d7221 */ /* 0x002fe20000000000 */
[----:B--2---:R-:W-:Y:S01]  /*81f0*/  FADD R10, R8, R10 ;  /* 0x0000000a080a7221 */ /* 0x004fe20000000000 */
[----:B----4-:R-:W-:-:S03]  /*8200*/  FADD R9, R11, R9 ;  /* 0x000000090b097221 */ /* 0x010fc60000000000 */
[----:B------:R-:W-:Y:S04]  /*8210*/  @!P1 STS [R12], R15 ;  /* 0x0000000f0c009388 */ /* 0x000fe80000000800 */
[----:B------:R-:W-:Y:S04]  /*8220*/  @!P1 STS [R12+0x100], R13 ;  /* 0x0001000d0c009388 */ /* 0x000fe80000000800 */
[----:B------:R-:W-:Y:S04]  /*8230*/  @!P1 STS [R12+0x200], R10 ;  /* 0x0002000a0c009388 */ /* 0x000fe80000000800 */
[----:B------:R-:W-:Y:S01]  /*8240*/  @!P1 STS [R12+0x300], R9 ;  /* 0x000300090c009388 */ /* 0x000fe20000000800 */
[----:B------:R-:W-:Y:S06]  /*8250*/  BAR.SYNC.DEFER_BLOCKING 0x0 ;  /* 0x0000000000007b1d */ /* 0x000fec0000010000 */
[----:B------:R-:W0:Y:S04]  /*8260*/  LDS R8, [R5] ;  /* 0x0000000005087984 */ /* 0x000e280000000800 */
[----:B0-----:R-:W0:Y:S02]  /*8270*/  SHFL.BFLY PT, R9, R8, 0x4, 0x1f ;  /* 0x0c801f0008097f89 */ /* 0x001e2400000e0000 */
[----:B0-----:R-:W-:-:S05]  /*8280*/  FADD R9, R8, R9 ;  /* 0x0000000908097221 */ /* 0x001fca0000000000 */
[----:B------:R-:W0:Y:S02]  /*8290*/  SHFL.BFLY PT, R8, R9, 0x2, 0x1f ;  /* 0x0c401f0009087f89 */ /* 0x000e2400000e0000 */
[----:B0-----:R-:W-:-:S05]  /*82a0*/  FADD R8, R9, R8 ;  /* 0x0000000809087221 */ /* 0x001fca0000000000 */
[----:B------:R-:W0:Y:S02]  /*82b0*/  SHFL.BFLY PT, R10, R8, 0x1, 0x1f ;  /* 0x0c201f00080a7f89 */ /* 0x000e2400000e0000 */
[----:B0-----:R-:W-:-:S05]  /*82c0*/  FADD R10, R8, R10 ;  /* 0x0000000a080a7221 */ /* 0x001fca0000000000 */
[----:B------:R0:W-:Y:S01]  /*82d0*/  @!P0 STS [R5], R10 ;  /* 0x0000000a05008388 */ /* 0x0001e20000000800 */
[----:B------:R-:W-:Y:S01]  /*82e0*/  BAR.SYNC.DEFER_BLOCKING 0x0 ;  /* 0x0000000000007b1d */ /* 0x000fe20000010000 */
[----:B------:R-:W-:-:S04]  /*82f0*/  IMAD.WIDE R12, R7, 0x2, R240 ;  /* 0x00000002070c7825 */ /* 0x000fc800078e02f0 */
[C---:B------:R-:W-:Y:S01]  /*8300*/  IMAD.WIDE R8, R7.reuse, 0x2, R146 ;  /* 0x0000000207087825 */ /* 0x040fe200078e0292 */
[----:B------:R-:W2:Y:S04]  /*8310*/  LDL.64 R240, [R1+0x10] ;  /* 0x0000100001f07983 */ /* 0x000ea80000100a00 */
[----:B------:R1:W4:Y:S04]  /*8320*/  LDG.E.U16 R114, desc[UR10][R12.64] ;  /* 0x0000000a0c727981 */ /* 0x000328000c1e1500 */
[----:B------:R5:W2:Y:S01]  /*8330*/  LDG.E.U16 R113, desc[UR10][R20.64] ;  /* 0x0000000a14717981 */ /* 0x000aa2000c1e1500 */
[----:B------:R-:W-:-:S03]  /*8340*/  IMAD.WIDE R16, R7, 0x2, R150 ;  /* 0x0000000207107825 */ /* 0x000fc600078e0296 */
[----:B------:R5:W2:Y:S01]  /*8350*/  LDG.E.U16 R165, desc[UR10][R8.64] ;  /* 0x0000000a08a57981 */ /* 0x000aa2000c1e1500 */
[----:B-1----:R-:W-:-:S03]  /*8360*/  IMAD.WIDE R12, R7, 0x2, R218 ;  /* 0x00000002070c7825 */ /* 0x002fc600078e02da */
[----:B0-----:R-:W2:Y:S01]  /*8370*/  LDG.E.U16 R5, desc[UR10][R16.64] ;  /* 0x0000000a10057981 */ /* 0x001ea2000c1e1500 */
[----:B-----5:R-:W-:-:S03]  /*8380*/  IMAD.WIDE R20, R7, 0x2, R30 ;  /* 0x0000000207147825 */ /* 0x020fc600078e021e */
[----:B------:R-:W5:Y:S04]  /*8390*/  LDL.64 R30, [R1+0x2d8] ;  /* 0x0002d800011e7983 */ /* 0x000f680000100a00 */
[----:B------:R0:W2:Y:S01]  /*83a0*/  LDG.E.U16 R47, desc[UR10][R12.64] ;  /* 0x0000000a0c2f7981 */ /* 0x0000a2000c1e1500 */
[----:B------:R-:W-:-:S03]  /*83b0*/  IMAD.WIDE R8, R7, 0x2, R238 ;  /* 0x0000000207087825 */ /* 0x000fc600078e02ee */
[----:B------:R-:W2:Y:S01]  /*83c0*/  LDG.E.U16 R152, desc[UR10][R20.64] ;  /* 0x0000000a14987981 */ /* 0x000ea2000c1e1500 */
[----:B------:R-:W-:-:S03]  /*83d0*/  IMAD.WIDE R14, R7, 0x2, R214 ;  /* 0x00000002070e7825 */ /* 0x000fc600078e02d6 */
[----:B------:R-:W2:Y:S01]  /*83e0*/  LDG.E.U16 R8, desc[UR10][R8.64] ;  /* 0x0000000a08087981 */ /* 0x000ea2000c1e1500 */
[----:B0-----:R-:W-:-:S03]  /*83f0*/  IMAD.WIDE R12, R7, 0x2, R22 ;  /* 0x00000002070c7825 */ /* 0x001fc600078e0216 */
[----:B------:R-:W2:Y:S01]  /*8400*/  LDL.64 R22, [R1+0x2b8] ;  /* 0x0002b80001167983 */ /* 0x000ea20000100a00 */
[----:B------:R-:W-:-:S03]  /*8410*/  IMAD.WIDE R18, R7, 0x2, R230 ;  /* 0x0000000207127825 */ /* 0x000fc600078e02e6 */
[----:B------:R0:W4:Y:S01]  /*8420*/  LDG.E.U16 R115, desc[UR10][R14.64] ;  /* 0x0000000a0e737981 */ /* 0x000122000c1e1500 */
[----:B------:R-:W-:-:S03]  /*8430*/  IMAD.WIDE R16, R7, 0x2, R226 ;  /* 0x0000000207107825 */ /* 0x000fc600078e02e2 */
[----:B------:R1:W4:Y:S04]  /*8440*/  LDG.E.U16 R9, desc[UR10][R18.64] ;  /* 0x0000000a12097981 */ /* 0x000328000c1e1500 */
[----:B------:R3:W4:Y:S01]  /*8450*/  LDG.E.U16 R112, desc[UR10][R16.64] ;  /* 0x0000000a10707981 */ /* 0x000722000c1e1500 */
[----:B0-----:R-:W-:-:S03]  /*8460*/  IMAD.WIDE R14, R7, 0x2, R222 ;  /* 0x00000002070e7825 */ /* 0x001fc600078e02de */
[----:B------:R-:W4:Y:S01]  /*8470*/  LDG.E.U16 R150, desc[UR10][R12.64] ;  /* 0x0000000a0c967981 */ /* 0x000f22000c1e1500 */
[----:B-1----:R-:W-:-:S03]  /*8480*/  IMAD.WIDE R18, R7, 0x2, R38 ;  /* 0x0000000207127825 */ /* 0x002fc600078e0226 */
[----:B------:R-:W4:Y:S01]  /*8490*/  LDL.64 R38, [R1+0x2c0] ;  /* 0x0002c00001267983 */ /* 0x000f220000100a00 */
[----:B---3--:R-:W-:-:S03]  /*84a0*/  IMAD.WIDE R16, R7, 0x2, R28 ;  /* 0x0000000207107825 */ /* 0x008fc600078e021c */
[----:B------:R-:W3:Y:S04]  /*84b0*/  LDL.64 R28, [R1+0x2d0] ;  /* 0x0002d000011c7983 */ /* 0x000ee80000100a00 */
[----:B------:R0:W3:Y:S04]  /*84c0*/  LDG.E.U16 R153, desc[UR10][R14.64] ;  /* 0x0000000a0e997981 */ /* 0x0000e8000c1e1500 */
[----:B------:R1:W4:Y:S04]  /*84d0*/  LDG.E.U16 R46, desc[UR10][R18.64] ;  /* 0x0000000a122e7981 */ /* 0x000328000c1e1500 */
[----:B------:R1:W4:Y:S01]  /*84e0*/  LDG.E.U16 R151, desc[UR10][R16.64] ;  /* 0x0000000a10977981 */ /* 0x000322000c1e1500 */
[----:B0-----:R-:W-:-:S03]  /*84f0*/  IMAD.WIDE R14, R7, 0x2, R26 ;  /* 0x00000002070e7825 */ /* 0x001fc600078e021a */
[----:B------:R-:W4:Y:S01]  /*8500*/  LDL.64 R26, [R1+0x2b0] ;  /* 0x0002b000011a7983 */ /* 0x000f220000100a00 */
[----:B-1----:R-:W-:-:S03]  /*8510*/  IMAD.WIDE R18, R7, 0x2, R118 ;  /* 0x0000000207127825 */ /* 0x002fc600078e0276 */
[----:B------:R-:W4:Y:S01]  /*8520*/  LDL.64 R118, [R1+0x298] ;  /* 0x0002980001767983 */ /* 0x000f220000100a00 */
[----:B------:R-:W-:-:S03]  /*8530*/  IMAD.WIDE R16, R7, 0x2, R32 ;  /* 0x0000000207107825 */ /* 0x000fc600078e0220 */
[----:B------:R-:W4:Y:S01]  /*8540*/  LDL.64 R32, [R1+0x2a8] ;  /* 0x0002a80001207983 */ /* 0x000f220000100a00 */
[----:B------:R-:W-:-:S03]  /*8550*/  IMAD.WIDE R12, R7, 0x2, R42 ;  /* 0x00000002070c7825 */ /* 0x000fc600078e022a */
[----:B------:R0:W4:Y:S04]  /*8560*/  LDG.E.U16 R149, desc[UR10][R18.64] ;  /* 0x0000000a12957981 */ /* 0x000128000c1e1500 */
[----:B------:R-:W4:Y:S04]  /*8570*/  LDG.E.U16 R43, desc[UR10][R16.64] ;  /* 0x0000000a102b7981 */ /* 0x000f28000c1e1500 */
[----:B------:R1:W4:Y:S01]  /*8580*/  LDG.E.U16 R42, desc[UR10][R12.64] ;  /* 0x0000000a0c2a7981 */ /* 0x000322000c1e1500 */
[----:B0-----:R-:W-:-:S03]  /*8590*/  IMAD.WIDE R18, R7, 0x2, R24 ;  /* 0x0000000207127825 */ /* 0x001fc600078e0218 */
[----:B------:R-:W4:Y:S01]  /*85a0*/  LDL.64 R24, [R1+0x290] ;  /* 0x0002900001187983 */ /* 0x000f220000100a00 */
[----:B------:R-:W-:-:S03]  /*85b0*/  IMAD.WIDE R20, R7, 0x2, R120 ;  /* 0x0000000207147825 */ /* 0x000fc600078e0278 */
[----:B------:R-:W4:Y:S01]  /*85c0*/  LDG.E.U16 R45, desc[UR10][R14.64] ;  /* 0x0000000a0e2d7981 */ /* 0x000f22000c1e1500 */
[----:B-1----:R-:W-:-:S03]  /*85d0*/  IMAD.WIDE R12, R7, 0x2, R40 ;  /* 0x00000002070c7825 */ /* 0x002fc600078e0228 */
[----:B------:R2:W4:Y:S04]  /*85e0*/  LDG.E.U16 R41, desc[UR10][R18.64] ;  /* 0x0000000a12297981 */ /* 0x000528000c1e1500 */
[----:B------:R0:W4:Y:S04]  /*85f0*/  LDG.E.U16 R44, desc[UR10][R20.64] ;  /* 0x0000000a142c7981 */ /* 0x000128000c1e1500 */
[----:B------:R-:W4:Y:S04]  /*8600*/  LDL.64 R214, [R1+0x128] ;  /* 0x0001280001d67983 */ /* 0x000f280000100a00 */
[----:B------:R-:W4:Y:S04]  /*8610*/  LDL.64 R218, [R1+0x138] ;  /* 0x0001380001da7983 */ /* 0x000f280000100a00 */
[----:B------:R-:W4:Y:S04]  /*8620*/  LDL.64 R226, [R1+0x118] ;  /* 0x0001180001e27983 */ /* 0x000f280000100a00 */
[----:B------:R-:W4:Y:S01]  /*8630*/  LDL.64 R222, [R1+0x108] ;  /* 0x0001080001de7983 */ /* 0x000f220000100a00 */
[----:B------:R-:W-:-:S03]  /*8640*/  IMAD.WIDE R10, R7, 0x2, R244 ;  /* 0x00000002070a7825 */ /* 0x000fc600078e02f4 */
[----:B------:R-:W4:Y:S04]  /*8650*/  LDL.64 R120, [R1+0x218] ;  /* 0x0002180001787983 */ /* 0x000f280000100a00 */
[----:B------:R-:W4:Y:S04]  /*8660*/  LDG.E.U16 R116, desc[UR10][R116.64] ;  /* 0x0000000a74747981 */ /* 0x000f28000c1e1500 */
[----:B------:R-:W4:Y:S04]  /*8670*/  LDL.64 R230, [R1+0x78] ;  /* 0x0000780001e67983 */ /* 0x000f280000100a00 */
[----:B------:R-:W4:Y:S01]  /*8680*/  LDL.64 R238, [R1+0xa0] ;  /* 0x0000a00001ee7983 */ /* 0x000f220000100a00 */
[----:B-----5:R-:W-:-:S03]  /*8690*/  IMAD.WIDE R16, R7, 0x2, R30 ;  /* 0x0000000207107825 */ /* 0x020fc600078e021e */
[----:B------:R-:W5:Y:S04]  /*86a0*/  LDG.E.U16 R145, desc[UR10][R12.64] ;  /* 0x0000000a0c917981 */ /* 0x000f68000c1e1500 */
[----:B------:R-:W5:Y:S01]  /*86b0*/  LDL.64 R30, [R1+0x280] ;  /* 0x00028000011e7983 */ /* 0x000f620000100a00 */
[----:B--2---:R-:W-:-:S03]  /*86c0*/  IMAD.WIDE R18, R7, 0x2, R22 ;  /* 0x0000000207127825 */ /* 0x004fc600078e0216 */
[----:B------:R-:W2:Y:S04]  /*86d0*/  LDG.E.U16 R146, desc[UR10][R16.64] ;  /* 0x0000000a10927981 */ /* 0x000ea8000c1e1500 */
[----:B------:R-:W2:Y:S01]  /*86e0*/  LDL.64 R22, [R1+0x270] ;  /* 0x0002700001167983 */ /* 0x000ea20000100a00 */
[----:B0-----:R-:W-:-:S03]  /*86f0*/  IMAD.WIDE R20, R7, 0x2, R34 ;  /* 0x0000000207147825 */ /* 0x001fc600078e0222 */
[----:B------:R-:W2:Y:S01]  /*8700*/  LDL.64 R34, [R1+0x288] ;  /* 0x0002880001227983 */ /* 0x000ea20000100a00 */
[----:B------:R-:W-:-:S03]  /*8710*/  IMAD.WIDE R14, R7, 0x2, R36 ;  /* 0x00000002070e7825 */ /* 0x000fc600078e0224 */
[----:B------:R-:W2:Y:S04]  /*8720*/  LDL.64 R36, [R1+0x2a0] ;  /* 0x0002a00001247983 */ /* 0x000ea80000100a00 */
[----:B------:R3:W2:Y:S04]  /*8730*/  LDG.E.U16 R148, desc[UR10][R14.64] ;  /* 0x0000000a0e947981 */ /* 0x0006a8000c1e1500 */
[----:B------:R4:W2:Y:S04]  /*8740*/  LDG.E.U16 R147, desc[UR10][R20.64] ;  /* 0x0000000a14937981 */ /* 0x0008a8000c1e1500 */
[----:B------:R-:W2:Y:S01]  /*8750*/  LDG.E.U16 R144, desc[UR10][R18.64] ;  /* 0x0000000a12907981 */ /* 0x000ea2000c1e1500 */
[----:B---3--:R-:W-:-:S03]  /*8760*/  IMAD.WIDE R14, R7, 0x2, R28 ;  /* 0x00000002070e7825 */ /* 0x008fc600078e021c */
[----:B------:R-:W3:Y:S01]  /*8770*/  LDL.64 R28, [R1+0x278] ;  /* 0x00027800011c7983 */ /* 0x000ee20000100a00 */
[----:B----4-:R-:W-:-:S03]  /*8780*/  IMAD.WIDE R20, R7, 0x2, R38 ;  /* 0x0000000207147825 */ /* 0x010fc600078e0226 */
[----:B------:R0:W4:Y:S04]  /*8790*/  LDG.E.U16 R40, desc[UR10][R14.64] ;  /* 0x0000000a0e287981 */ /* 0x000128000c1e1500 */
[----:B------:R1:W4:Y:S01]  /*87a0*/  LDG.E.U16 R39, desc[UR10][R20.64] ;  /* 0x0000000a14277981 */ /* 0x000322000c1e1500 */
[----:B------:R-:W-:-:S03]  /*87b0*/  IMAD.WIDE R16, R7, 0x2, R26 ;  /* 0x0000000207107825 */ /* 0x000fc600078e021a */
[----:B------:R-:W4:Y:S04]  /*87c0*/  LDG.E.U16 R10, desc[UR10][R10.64] ;  /* 0x0000000a0a0a7981 */ /* 0x000f28000c1e1500 */
[----:B------:R-:W4:Y:S01]  /*87d0*/  LDL.64 R26, [R1+0x258] ;  /* 0x00025800011a7983 */ /* 0x000f220000100a00 */
[----:B0-----:R-:W-:-:S03]  /*87e0*/  IMAD.WIDE R14, R7, 0x2, R32 ;  /* 0x00000002070e7825 */ /* 0x001fc600078e0220 */
[----:B------:R-:W4:Y:S01]  /*87f0*/  LDG.E.U16 R38, desc[UR10][R16.64] ;  /* 0x0000000a10267981 */ /* 0x000f22000c1e1500 */
[----:B-1----:R-:W-:-:S03]  /*8800*/  IMAD.WIDE R20, R7, 0x2, R118 ;  /* 0x0000000207147825 */ /* 0x002fc600078e0276 */
[----:B------:R-:W4:Y:S04]  /*8810*/  LDL.64 R32, [R1+0x250] ;  /* 0x0002500001207983 */ /* 0x000f280000100a00 */
[----:B------:R-:W4:Y:S04]  /*8820*/  LDL.64 R118, [R1+0x238] ;  /* 0x0002380001767983 */ /* 0x000f280000100a00 */
[----:B------:R5:W4:Y:S01]  /*8830*/  LDG.E.U16 R143, desc[UR10][R14.64] ;  /* 0x0000000a0e8f7981 */ /* 0x000b22000c1e1500 */
[----:B------:R-:W-:-:S03]  /*8840*/  IMAD.WIDE R18, R7, 0x2, R24 ;  /* 0x0000000207127825 */ /* 0x000fc600078e0218 */
[----:B------:R2:W4:Y:S04]  /*8850*/  LDG.E.U16 R142, desc[UR10][R20.64] ;  /* 0x0000000a148e7981 */ /* 0x000528000c1e1500 */
[----:B------:R-:W4:Y:S04]  /*8860*/  LDL.64 R24, [R1+0x230] ;  /* 0x0002300001187983 */ /* 0x000f280000100a00 */
[----:B------:R-:W4:Y:S01]  /*8870*/  LDL.64 R244, [R1+0x40] ;  /* 0x0000400001f47983 */ /* 0x000f220000100a00 */
[----:B-----5:R-:W-:-:S03]  /*8880*/  IMAD.WIDE R14, R7, 0x2, R30 ;  /* 0x00000002070e7825 */ /* 0x020fc600078e021e */
[----:B------:R-:W5:Y:S01]  /*8890*/  LDL.64 R30, [R1+0x228] ;  /* 0x00022800011e7983 */ /* 0x000f620000100a00 */
[----:B--2---:R-:W-:-:S03]  /*88a0*/  IMAD.WIDE R20, R7, 0x2, R22 ;  /* 0x0000000207147825 */ /* 0x004fc600078e0216 */
[----:B------:R-:W2:Y:S01]  /*88b0*/  LDL.64 R22, [R1+0x208] ;  /* 0x0002080001167983 */ /* 0x000ea20000100a00 */
[----:B------:R-:W-:-:S03]  /*88c0*/  IMAD.WIDE R16, R7, 0x2, R34 ;  /* 0x0000000207107825 */ /* 0x000fc600078e0222 */
[----:B------:R0:W2:Y:S01]  /*88d0*/  LDG.E.U16 R34, desc[UR10][R20.64] ;  /* 0x0000000a14227981 */ /* 0x0000a2000c1e1500 */
[----:B------:R-:W-:-:S03]  /*88e0*/  IMAD.WIDE R12, R7, 0x2, R36 ;  /* 0x00000002070c7825 */ /* 0x000fc600078e0224 */
[----:B------:R1:W2:Y:S04]  /*88f0*/  LDG.E.U16 R141, desc[UR10][R16.64] ;  /* 0x0000000a108d7981 */ /* 0x0002a8000c1e1500 */
[----:B------:R3:W2:Y:S01]  /*8900*/  LDG.E.U16 R37, desc[UR10][R12.64] ;  /* 0x0000000a0c257981 */ /* 0x0006a2000c1e1500 */
[----:B0-----:R-:W-:-:S03]  /*8910*/  IMAD.WIDE R20, R7, 0x2, R126 ;  /* 0x0000000207147825 */ /* 0x001fc600078e027e */
[----:B------:R-:W2:Y:S01]  /*8920*/  LDL.64 R126, [R1+0x1f0] ;  /* 0x0001f000017e7983 */ /* 0x000ea20000100a00 */
[----:B-1----:R-:W-:-:S03]  /*8930*/  IMAD.WIDE R16, R7, 0x2, R128 ;  /* 0x0000000207107825 */ /* 0x002fc600078e0280 */
[----:B------:R0:W2:Y:S01]  /*8940*/  LDG.E.U16 R36, desc[UR10][R18.64] ;  /* 0x0000000a12247981 */ /* 0x0000a2000c1e1500 */
[----:B---3--:R-:W-:-:S03]  /*8950*/  IMAD.WIDE R12, R7, 0x2, R28 ;  /* 0x00000002070c7825 */ /* 0x008fc600078e021c */
[----:B------:R-:W3:Y:S04]  /*8960*/  LDL.64 R28, [R1+0x210] ;  /* 0x00021000011c7983 */ /* 0x000ee80000100a00 */
[----:B------:R4:W3:Y:S01]  /*8970*/  LDG.E.U16 R35, desc[UR10][R14.64] ;  /* 0x0000000a0e237981 */ /* 0x0008e2000c1e1500 */
[----:B0-----:R-:W-:-:S03]  /*8980*/  IMAD.WIDE R18, R7, 0x2, R130 ;  /* 0x0000000207127825 */ /* 0x001fc600078e0282 */
[----:B------:R0:W3:Y:S04]  /*8990*/  LDG.E.U16 R140, desc[UR10][R12.64] ;  /* 0x0000000a0c8c7981 */ /* 0x0000e8000c1e1500 */
[----:B------:R-:W3:Y:S01]  /*89a0*/  LDL.64 R130, [R1+0x1f8] ;  /* 0x0001f80001827983 */ /* 0x000ee20000100a00 */
[----:B----4-:R-:W-:-:S03]  /*89b0*/  IMAD.WIDE R14, R7, 0x2, R26 ;  /* 0x00000002070e7825 */ /* 0x010fc600078e021a */
[----:B------:R-:W4:Y:S04]  /*89c0*/  LDL.64 R26, [R1+0x200] ;  /* 0x00020000011a7983 */ /* 0x000f280000100a00 */
[----:B------:R1:W4:Y:S01]  /*89d0*/  LDG.E.U16 R139, desc[UR10][R18.64] ;  /* 0x0000000a128b7981 */ /* 0x000322000c1e1500 */
[----:B0-----:R-:W-:-:S03]  /*89e0*/  IMAD.WIDE R12, R7, 0x2, R32 ;  /* 0x00000002070c7825 */ /* 0x001fc600078e0220 */
[----:B------:R0:W4:Y:S04]  /*89f0*/  LDG.E.U16 R33, desc[UR10][R16.64] ;  /* 0x0000000a10217981 */ /* 0x000128000c1e1500 */
[----:B------:R0:W4:Y:S01]  /*8a00*/  LDG.E.U16 R137, desc[UR10][R20.64] ;  /* 0x0000000a14897981 */ /* 0x000122000c1e1500 */
[----:B-1----:R-:W-:-:S03]  /*8a10*/  IMAD.WIDE R18, R7, 0x2, R124 ;  /* 0x0000000207127825 */ /* 0x002fc600078e027c */
[----:B------:R1:W4:Y:S01]  /*8a20*/  LDG.E.U16 R138, desc[UR10][R14.64] ;  /* 0x0000000a0e8a7981 */ /* 0x000322000c1e1500 */
[----:B0-----:R-:W-:-:S03]  /*8a30*/  IMAD.WIDE R16, R7, 0x2, R118 ;  /* 0x0000000207107825 */ /* 0x001fc600078e0276 */
[----:B------:R-:W4:Y:S01]  /*8a40*/  LDL.64 R118, [R1+0x1e0] ;  /* 0x0001e00001767983 */ /* 0x000f220000100a00 */
[----:B------:R-:W-:-:S03]  /*8a50*/  IMAD.WIDE R20, R7, 0x2, R122 ;  /* 0x0000000207147825 */ /* 0x000fc600078e027a */
[----:B------:R-:W4:Y:S01]  /*8a60*/  LDL.64 R124, [R1+0x1e8] ;  /* 0x0001e800017c7983 */ /* 0x000f220000100a00 */
[----:B-1----:R-:W-:-:S03]  /*8a70*/  IMAD.WIDE R14, R7, 0x2, R24 ;  /* 0x00000002070e7825 */ /* 0x002fc600078e0218 */
[----:B------:R-:W4:Y:S04]  /*8a80*/  LDL.64 R122, [R1+0x1c8] ;  /* 0x0001c800017a7983 */ /* 0x000f280000100a00 */
[----:B------:R-:W4:Y:S04]  /*8a90*/  LDL.64 R24, [R1+0x1d8] ;  /* 0x0001d80001187983 */ /* 0x000f280000100a00 */
[----:B------:R5:W4:Y:S04]  /*8aa0*/  LDG.E.U16 R32, desc[UR10][R12.64] ;  /* 0x0000000a0c207981 */ /* 0x000b28000c1e1500 */
[----:B------:R-:W4:Y:S04]  /*8ab0*/  LDL.64 R128, [R1+0x1b8] ;  /* 0x0001b80001807983 */ /* 0x000f280000100a00 */
[----:B------:R-:W4:Y:S01]  /*8ac0*/  LDG.E.U16 R136, desc[UR10][R16.64] ;  /* 0x0000000a10887981 */ /* 0x000f22000c1e1500 */
[----:B-----5:R-:W-:-:S03]  /*8ad0*/  IMAD.WIDE R12, R7, 0x2, R30 ;  /* 0x00000002070c7825 */ /* 0x020fc600078e021e */
[----:B------:R0:W5:Y:S04]  /*8ae0*/  LDG.E.U16 R31, desc[UR10][R18.64] ;  /* 0x0000000a121f7981 */ /* 0x000168000c1e1500 */
[----:B------:R2:W5:Y:S04]  /*8af0*/  LDG.E.U16 R30, desc[UR10][R14.64] ;  /* 0x0000000a0e1e7981 */ /* 0x000568000c1e1500 */
[----:B------:R-:W5:Y:S01]  /*8b00*/  LDG.E.U16 R135, desc[UR10][R12.64] ;  /* 0x0000000a0c877981 */ /* 0x000f62000c1e1500 */
[----:B0-----:R-:W-:-:S03]  /*8b10*/  IMAD.WIDE R18, R7, 0x2, R120 ;  /* 0x0000000207127825 */ /* 0x001fc600078e0278 */
[----:B------:R-:W5:Y:S01]  /*8b20*/  LDL.64 R120, [R1+0x1a8] ;  /* 0x0001a80001787983 */ /* 0x000f620000100a00 */
[----:B--2---:R-:W-:-:S03]  /*8b30*/  IMAD.WIDE R14, R7, 0x2, R22 ;  /* 0x00000002070e7825 */ /* 0x004fc600078e0216 */
[----:B------:R-:W2:Y:S04]  /*8b40*/  LDL.64 R22, [R1+0x1b0] ;  /* 0x0001b00001167983 */ /* 0x000ea80000100a00 */
[----:B------:R0:W2:Y:S04]  /*8b50*/  LDG.E.U16 R134, desc[UR10][R18.64] ;  /* 0x0000000a12867981 */ /* 0x0000a8000c1e1500 */
[----:B------:R-:W2:Y:S01]  /*8b60*/  LDG.E.U16 R133, desc[UR10][R14.64] ;  /* 0x0000000a0e857981 */ /* 0x000ea2000c1e1500 */
[----:B0-----:R-:W-:-:S03]  /*8b70*/  IMAD.WIDE R18, R7, 0x2, R126 ;  /* 0x0000000207127825 */ /* 0x001fc600078e027e */
[----:B------:R-:W2:Y:S01]  /*8b80*/  LDL.64 R126, [R1+0x190] ;  /* 0x00019000017e7983 */ /* 0x000ea20000100a00 */
[----:B---3--:R-:W-:-:S03]  /*8b90*/  IMAD.WIDE R16, R7, 0x2, R28 ;  /* 0x0000000207107825 */ /* 0x008fc600078e021c */
[----:B------:R0:W3:Y:S04]  /*8ba0*/  LDG.E.U16 R29, desc[UR10][R20.64] ;  /* 0x0000000a141d7981 */ /* 0x0000e8000c1e1500 */
[----:B------:R-:W3:Y:S01]  /*8bb0*/  LDG.E.U16 R28, desc[UR10][R16.64] ;  /* 0x0000000a101c7981 */ /* 0x000ee2000c1e1500 */
[----:B0-----:R-:W-:-:S04]  /*8bc0*/  IMAD.WIDE R20, R7, 0x2, R130 ;  /* 0x0000000207147825 */ /* 0x001fc800078e0282 */
[C---:B----4-:R-:W-:Y:S01]  /*8bd0*/  IMAD.WIDE R12, R7.reuse, 0x2, R26 ;  /* 0x00000002070c7825 */ /* 0x050fe200078e021a */
[----:B------:R0:W4:Y:S04]  /*8be0*/  LDG.E.U16 R132, desc[UR10][R20.64] ;  /* 0x0000000a14847981 */ /* 0x000128000c1e1500 */
[----:B------:R1:W3:Y:S04]  /*8bf0*/  LDG.E.U16 R26, desc[UR10][R18.64] ;  /* 0x0000000a121a7981 */ /* 0x0002e8000c1e1500 */
[----:B------:R1:W3:Y:S01]  /*8c00*/  LDG.E.U16 R27, desc[UR10][R12.64] ;  /* 0x0000000a0c1b7981 */ /* 0x0002e2000c1e1500 */
[----:B0-----:R-:W-:-:S03]  /*8c10*/  IMAD.WIDE R20, R7, 0x2, R206 ;  /* 0x0000000207147825 */ /* 0x001fc600078e02ce */
[----:B------:R-:W3:Y:S01]  /*8c20*/  LDL.64 R206, [R1+0xf8] ;  /* 0x0000f80001ce7983 */ /* 0x000ee20000100a00 */
[----:B------:R-:W-:-:S03]  /*8c30*/  IMAD.WIDE R14, R7, 0x2, R118 ;  /* 0x00000002070e7825 */ /* 0x000fc600078e0276 */
[----:B------:R-:W3:Y:S01]  /*8c40*/  LDL.64 R118, [R1+0x178] ;  /* 0x0001780001767983 */ /* 0x000ee20000100a00 */
[----:B------:R-:W-:-:S03]  /*8c50*/  IMAD.WIDE R16, R7, 0x2, R124 ;  /* 0x0000000207107825 */ /* 0x000fc600078e027c */
[----:B------:R-:W4:Y:S01]  /*8c60*/  LDL.64 R124, [R1+0x188] ;  /* 0x00018800017c7983 */ /* 0x000f220000100a00 */
[----:B-1----:R-:W-:-:S03]  /*8c70*/  IMAD.WIDE R18, R7, 0x2, R122 ;  /* 0x0000000207127825 */ /* 0x002fc600078e027a */
[----:B------:R0:W4:Y:S01]  /*8c80*/  LDG.E.U16 R131, desc[UR10][R16.64] ;  /* 0x0000000a10837981 */ /* 0x000122000c1e1500 */
[----:B------:R-:W-:-:S03]  /*8c90*/  IMAD.WIDE R12, R7, 0x2, R24 ;  /* 0x00000002070c7825 */ /* 0x000fc600078e0218 */
[----:B------:R1:W4:Y:S04]  /*8ca0*/  LDG.E.U16 R25, desc[UR10][R14.64] ;  /* 0x0000000a0e197981 */ /* 0x000328000c1e1500 */
[----:B------:R-:W4:Y:S01]  /*8cb0*/  LDG.E.U16 R24, desc[UR10][R20.64] ;  /* 0x0000000a14187981 */ /* 0x000f22000c1e1500 */
[----:B0-----:R-:W-:-:S03]  /*8cc0*/  IMAD.WIDE R16, R7, 0x2, R158 ;  /* 0x0000000207107825 */ /* 0x001fc600078e029e */
[----:B------:R-:W4:Y:S01]  /*8cd0*/  LDG.E.U16 R130, desc[UR10][R12.64] ;  /* 0x0000000a0c827981 */ /* 0x000f22000c1e1500 */
[----:B-1----:R-:W-:-:S03]  /*8ce0*/  IMAD.WIDE R14, R7, 0x2, R128 ;  /* 0x00000002070e7825 */ /* 0x002fc600078e0280 */
[----:B------:R0:W4:Y:S04]  /*8cf0*/  LDG.E.U16 R129, desc[UR10][R18.64] ;  /* 0x0000000a12817981 */ /* 0x000128000c1e1500 */
[----:B------:R-:W4:Y:S04]  /*8d00*/  LDL.64 R122, [R1+0x160] ;  /* 0x00016000017a7983 */ /* 0x000f280000100a00 */
[----:B------:R-:W4:Y:S01]  /*8d10*/  LDL.64 R158, [R1+0x158] ;  /* 0x00015800019e7983 */ /* 0x000f220000100a00 */
[----:B0-----:R-:W-:-:S03]  /*8d20*/  IMAD.WIDE R18, R7, 0x2, R162 ;  /* 0x0000000207127825 */ /* 0x001fc600078e02a2 */
[----:B------:R-:W4:Y:S04]  /*8d30*/  LDL.64 R162, [R1+0x148] ;  /* 0x0001480001a27983 */ /* 0x000f280000100a00 */
[----:B------:R-:W4:Y:S01]  /*8d40*/  LDG.E.U16 R128, desc[UR10][R14.64] ;  /* 0x0000000a0e807981 */ /* 0x000f22000c1e1500 */
[----:B-----5:R-:W-:-:S03]  /*8d50*/  IMAD.WIDE R20, R7, 0x2, R120 ;  /* 0x0000000207147825 */ /* 0x020fc600078e0278 */
[----:B------:R-:W5:Y:S01]  /*8d60*/  LDL.64 R120, [R1+0x150] ;  /* 0x0001500001787983 */ /* 0x000f620000100a00 */
[----:B--2---:R-:W-:-:S03]  /*8d70*/  IMAD.WIDE R12, R7, 0x2, R22 ;  /* 0x00000002070c7825 */ /* 0x004fc600078e0216 */
[----:B------:R0:W2:Y:S04]  /*8d80*/  LDG.E.U16 R23, desc[UR10][R16.64] ;  /* 0x0000000a10177981 */ /* 0x0000a8000c1e1500 */
[----:B------:R-:W2:Y:S01]  /*8d90*/  LDG.E.U16 R22, desc[UR10][R12.64] ;  /* 0x0000000a0c167981 */ /* 0x000ea2000c1e1500 */
[----:B0-----:R-:W-:-:S03]  /*8da0*/  IMAD.WIDE R16, R7, 0x2, R166 ;  /* 0x0000000207107825 */ /* 0x001fc600078e02a6 */
[----:B------:R-:W2:Y:S01]  /*8db0*/  LDL.64 R166, [R1+0x140] ;  /* 0x0001400001a67983 */ /* 0x000ea20000100a00 */
[----:B------:R-:W-:-:S03]  /*8dc0*/  IMAD.WIDE R14, R7, 0x2, R126 ;  /* 0x00000002070e7825 */ /* 0x000fc600078e027e */
[----:B------:R-:W2:Y:S04]  /*8dd0*/  LDG.E.U16 R127, desc[UR10][R20.64] ;  /* 0x0000000a147f7981 */ /* 0x000ea8000c1e1500 */
[----:B------:R0:W2:Y:S04]  /*8de0*/  LDG.E.U16 R126, desc[UR10][R16.64] ;  /* 0x0000000a107e7981 */ /* 0x0000a8000c1e1500 */
[----:B------:R1:W2:Y:S01]  /*8df0*/  LDG.E.U16 R20, desc[UR10][R14.64] ;  /* 0x0000000a0e147981 */ /* 0x0002a2000c1e1500 */
[----:B0-----:R-:W-:-:S03]  /*8e00*/  IMAD.WIDE R16, R7, 0x2, R168 ;  /* 0x0000000207107825 */ /* 0x001fc600078e02a8 */
[----:B------:R0:W2:Y:S04]  /*8e10*/  LDG.E.U16 R21, desc[UR10][R18.64] ;  /* 0x0000000a12157981 */ /* 0x0000a8000c1e1500 */
[----:B------:R-:W2:Y:S01]  /*8e20*/  LDL.64 R168, [R1+0x120] ;  /* 0x0001200001a87983 */ /* 0x000ea20000100a00 */
[----:B-1----:R-:W-:-:S03]  /*8e30*/  IMAD.WIDE R14, R7, 0x2, R160 ;  /* 0x00000002070e7825 */ /* 0x002fc600078e02a0 */
[----:B------:R-:W2:Y:S01]  /*8e40*/  LDL.64 R160, [R1+0x130] ;  /* 0x0001300001a07983 */ /* 0x000ea20000100a00 */
[----:B0-----:R-:W-:-:S03]  /*8e50*/  IMAD.WIDE R18, R7, 0x2, R202 ;  /* 0x0000000207127825 */ /* 0x001fc600078e02ca */
[----:B------:R-:W2:Y:S04]  /*8e60*/  LDL.64 R202, [R1+0xf0] ;  /* 0x0000f00001ca7983 */ /* 0x000ea80000100a00 */
[----:B------:R-:W2:Y:S04]  /*8e70*/  LDG.E.U16 R19, desc[UR10][R18.64] ;  /* 0x0000000a12137981 */ /* 0x000ea8000c1e1500 */
[----:B------:R-:W2:Y:S01]  /*8e80*/  LDG.E.U16 R18, desc[UR10][R16.64] ;  /* 0x0000000a10127981 */ /* 0x000ea2000c1e1500 */
[----:B---3--:R-:W-:-:S04]  /*8e90*/  IMAD.WIDE R118, R7, 0x2, R118 ;  /* 0x0000000207767825 */ /* 0x008fc800078e0276 */
[C---:B----4-:R-:W-:Y:S02]  /*8ea0*/  IMAD.WIDE R12, R7.reuse, 0x2, R124 ;  /* 0x00000002070c7825 */ /* 0x050fe400078e027c */
[----:B------:R-:W3:Y:S04]  /*8eb0*/  LDG.E.U16 R124, desc[UR10][R118.64] ;  /* 0x0000000a767c7981 */ /* 0x000ee8000c1e1500 */
[----:B------:R0:W4:Y:S02]  /*8ec0*/  LDG.E.U16 R125, desc[UR10][R12.64] ;  /* 0x0000000a0c7d7981 */ /* 0x000124000c1e1500 */
[C---:B0-----:R-:W-:Y:S02]  /*8ed0*/  IMAD.WIDE R12, R7.reuse, 0x2, R122 ;  /* 0x00000002070c7825 */ /* 0x041fe400078e027a */
[----:B------:R-:W3:Y:S04]  /*8ee0*/  LDG.E.U16 R123, desc[UR10][R14.64] ;  /* 0x0000000a0e7b7981 */ /* 0x000ee8000c1e1500 */
[----:B------:R0:W3:Y:S01]  /*8ef0*/  LDG.E.U16 R17, desc[UR10][R12.64] ;  /* 0x0000000a0c117981 */ /* 0x0000e2000c1e1500 */
[----:B------:R-:W-:-:S03]  /*8f00*/  IMAD.WIDE R118, R7, 0x2, R162 ;  /* 0x0000000207767825 */ /* 0x000fc600078e02a2 */
[----:B------:R-:W3:Y:S01]  /*8f10*/  LDL.64 R162, [R1+0x110] ;  /* 0x0001100001a27983 */ /* 0x000ee20000100a00 */
[----:B0-----:R-:W-:-:S03]  /*8f20*/  IMAD.WIDE R12, R7, 0x2, R218 ;  /* 0x00000002070c7825 */ /* 0x001fc600078e02da */
[----:B------:R-:W4:Y:S01]  /*8f30*/  LDL.64 R218, [R1+0xe0] ;  /* 0x0000e00001da7983 */ /* 0x000f220000100a00 */
[----:B-----5:R-:W-:-:S05]  /*8f40*/  IMAD.WIDE R120, R7, 0x2, R120 ;  /* 0x0000000207787825 */ /* 0x020fca00078e0278 */
[----:B------:R-:W5:Y:S04]  /*8f50*/  LDG.E.U16 R16, desc[UR10][R120.64] ;  /* 0x0000000a78107981 */ /* 0x000f68000c1e1500 */
[----:B------:R0:W5:Y:S01]  /*8f60*/  LDG.E.U16 R121, desc[UR10][R118.64] ;  /* 0x0000000a76797981 */ /* 0x000162000c1e1500 */
[----:B--2---:R-:W-:-:S03]  /*8f70*/  IMAD.WIDE R14, R7, 0x2, R166 ;  /* 0x00000002070e7825 */ /* 0x004fc600078e02a6 */
[----:B------:R-:W2:Y:S01]  /*8f80*/  LDL.64 R166, [R1+0xe8] ;  /* 0x0000e80001a67983 */ /* 0x000ea20000100a00 */
[----:B------:R-:W-:-:S03]  /*8f90*/  IMAD.WIDE R158, R7, 0x2, R158 ;  /* 0x00000002079e7825 */ /* 0x000fc600078e029e */
[----:B------:R-:W5:Y:S01]  /*8fa0*/  LDG.E.U16 R15, desc[UR10][R14.64] ;  /* 0x0000000a0e0f7981 */ /* 0x000f62000c1e1500 */
[----:B0-----:R-:W-:-:S03]  /*8fb0*/  IMAD.WIDE R118, R7, 0x2, R214 ;  /* 0x0000000207767825 */ /* 0x001fc600078e02d6 */
[----:B------:R-:W5:Y:S04]  /*8fc0*/  LDL.64 R214, [R1+0xd8] ;  /* 0x0000d80001d67983 */ /* 0x000f680000100a00 */
[----:B------:R0:W5:Y:S04]  /*8fd0*/  LDG.E.U16 R122, desc[UR10][R158.64] ;  /* 0x0000000a9e7a7981 */ /* 0x000168000c1e1500 */
[----:B------:R-:W5:Y:S04]  /*8fe0*/  LDG.E.U16 R119, desc[UR10][R118.64] ;  /* 0x0000000a76777981 */ /* 0x000f68000c1e1500 */
[----:B------:R1:W5:Y:S01]  /*8ff0*/  LDG.E.U16 R120, desc[UR10][R12.64] ;  /* 0x0000000a0c787981 */ /* 0x000362000c1e1500 */
[----:B0-----:R-:W-:-:S03]  /*9000*/  IMAD.WIDE R158, R7, 0x2, R226 ;  /* 0x00000002079e7825 */ /* 0x001fc600078e02e2 */
[----:B------:R-:W5:Y:S01]  /*9010*/  LDL.64 R226, [R1+0x68] ;  /* 0x0000680001e27983 */ /* 0x000f620000100a00 */
[----:B------:R-:W-:-:S03]  /*9020*/  IMAD.WIDE R160, R7, 0x2, R160 ;  /* 0x0000000207a07825 */ /* 0x000fc600078e02a0 */
[----:B------:R0:W5:Y:S01]  /*9030*/  LDG.E.U16 R118, desc[UR10][R158.64] ;  /* 0x0000000a9e767981 */ /* 0x000162000c1e1500 */
[----:B-1----:R-:W-:-:S03]  /*9040*/  IMAD.WIDE R12, R7, 0x2, R168 ;  /* 0x00000002070c7825 */ /* 0x002fc600078e02a8 */
[----:B------:R1:W5:Y:S04]  /*9050*/  LDG.E.U16 R14, desc[UR10][R160.64] ;  /* 0x0000000aa00e7981 */ /* 0x000368000c1e1500 */
[----:B------:R-:W5:Y:S01]  /*9060*/  LDL.64 R168, [R1+0xc8] ;  /* 0x0000c80001a87983 */ /* 0x000f620000100a00 */
[----:B0-----:R-:W-:-:S03]  /*9070*/  IMAD.WIDE R158, R7, 0x2, R210 ;  /* 0x00000002079e7825 */ /* 0x001fc600078e02d2 */
[----:B------:R-:W5:Y:S01]  /*9080*/  LDL.64 R210, [R1+0xb8] ;  /* 0x0000b80001d27983 */ /* 0x000f620000100a00 */
[----:B-1----:R-:W-:-:S03]  /*9090*/  IMAD.WIDE R160, R7, 0x2, R222 ;  /* 0x0000000207a07825 */ /* 0x002fc600078e02de */
[----:B------:R0:W5:Y:S04]  /*90a0*/  LDG.E.U16 R11, desc[UR10][R158.64] ;  /* 0x0000000a9e0b7981 */ /* 0x000168000c1e1500 */
[----:B------:R1:W5:Y:S04]  /*90b0*/  LDG.E.U16 R117, desc[UR10][R160.64] ;  /* 0x0000000aa0757981 */ /* 0x000368000c1e1500 */
[----:B------:R-:W5:Y:S01]  /*90c0*/  LDG.E.U16 R13, desc[UR10][R12.64] ;  /* 0x0000000a0c0d7981 */ /* 0x000f62000c1e1500 */
[----:B0-----:R-:W-:-:S03]  /*90d0*/  IMAD.WIDE R158, R7, 0x2, R206 ;  /* 0x00000002079e7825 */ /* 0x001fc600078e02ce */
[----:B------:R-:W5:Y:S01]  /*90e0*/  LDL.64 R206, [R1+0xa8] ;  /* 0x0000a80001ce7983 */ /* 0x000f620000100a00 */
[----:B-1----:R-:W-:-:S03]  /*90f0*/  IMAD.WIDE R160, R7, 0x2, R202 ;  /* 0x0000000207a07825 */ /* 0x002fc600078e02ca */
[----:B------:R-:W5:Y:S04]  /*9100*/  LDL.64 R202, [R1+0x98] ;  /* 0x0000980001ca7983 */ /* 0x000f680000100a00 */
[----:B------:R-:W5:Y:S04]  /*9110*/  LDL.64 R222, [R1+0x58] ;  /* 0x0000580001de7983 */ /* 0x000f680000100a00 */
[----:B------:R4:W5:Y:S01]  /*9120*/  LDG.E.U16 R164, desc[UR10][R158.64] ;  /* 0x0000000a9ea47981 */ /* 0x000962000c1e1500 */
[----:B---3--:R-:W-:-:S05]  /*9130*/  IMAD.WIDE R162, R7, 0x2, R162 ;  /* 0x0000000207a27825 */ /* 0x008fca00078e02a2 */
[----:B------:R2:W3:Y:S01]  /*9140*/  LDG.E.U16 R12, desc[UR10][R162.64] ;  /* 0x0000000aa20c7981 */ /* 0x0004e2000c1e1500 */
[----:B----4-:R-:W-:-:S03]  /*9150*/  IMAD.WIDE R158, R7, 0x2, R218 ;  /* 0x00000002079e7825 */ /* 0x010fc600078e02da */
[----:B------:R-:W4:Y:S01]  /*9160*/  LDL.64 R218, [R1+0x48] ;  /* 0x0000480001da7983 */ /* 0x000f220000100a00 */
[----:B--2---:R-:W-:-:S03]  /*9170*/  IMAD.WIDE R162, R7, 0x2, R166 ;  /* 0x0000000207a27825 */ /* 0x004fc600078e02a6 */
[----:B------:R5:W2:Y:S04]  /*9180*/  LDG.E.U16 R166, desc[UR10][R160.64] ;  /* 0x0000000aa0a67981 */ /* 0x000aa8000c1e1500 */
[----:B------:R0:W2:Y:S01]  /*9190*/  LDG.E.U16 R167, desc[UR10][R162.64] ;  /* 0x0000000aa2a77981 */ /* 0x0000a2000c1e1500 */
[----:B-----5:R-:W-:-:S03]  /*91a0*/  IMAD.WIDE R160, R7, 0x2, R214 ;  /* 0x0000000207a07825 */ /* 0x020fc600078e02d6 */
[----:B------:R-:W5:Y:S01]  /*91b0*/  LDL.64 R214, [R1+0x38] ;  /* 0x0000380001d67983 */ /* 0x000f620000100a00 */
[----:B0-----:R-:W-:-:S03]  /*91c0*/  IMAD.WIDE R162, R7, 0x2, R168 ;  /* 0x0000000207a27825 */ /* 0x001fc600078e02a8 */
[----:B------:R0:W2:Y:S04]  /*91d0*/  LDG.E.U16 R168, desc[UR10][R158.64] ;  /* 0x0000000a9ea87981 */ /* 0x0000a8000c1e1500 */
[----:B------:R1:W2:Y:S04]  /*91e0*/  LDG.E.U16 R169, desc[UR10][R160.64] ;  /* 0x0000000aa0a97981 */ /* 0x0002a8000c1e1500 */
[----:B------:R1:W2:Y:S01]  /*91f0*/  LDG.E.U16 R174, desc[UR10][R162.64] ;  /* 0x0000000aa2ae7981 */ /* 0x0002a2000c1e1500 */
[----:B0-----:R-:W-:-:S03]  /*9200*/  IMAD.WIDE R158, R7, 0x2, R210 ;  /* 0x00000002079e7825 */ /* 0x001fc600078e02d2 */
[----:B------:R-:W2:Y:S04]  /*9210*/  LDL.64 R210, [R1+0x28] ;  /* 0x0000280001d27983 */ /* 0x000ea80000100a00 */
[----:B------:R0:W3:Y:S01]  /*9220*/  LDG.E.U16 R176, desc[UR10][R158.64] ;  /* 0x0000000a9eb07981 */ /* 0x0000e2000c1e1500 */
[----:B-1----:R-:W-:-:S03]  /*9230*/  IMAD.WIDE R160, R7, 0x2, R206 ;  /* 0x0000000207a07825 */ /* 0x002fc600078e02ce */
[----:B------:R-:W3:Y:S01]  /*9240*/  LDL.64 R206, [R1+0x18] ;  /* 0x0000180001ce7983 */ /* 0x000ee20000100a00 */
[----:B------:R-:W-:-:S03]  /*9250*/  IMAD.WIDE R162, R7, 0x2, R202 ;  /* 0x0000000207a27825 */ /* 0x000fc600078e02ca */
[----:B------:R-:W3:Y:S04]  /*9260*/  LDL.64 R202, [R1+0x8] ;  /* 0x0000080001ca7983 */ /* 0x000ee80000100a00 */
[----:B------:R1:W3:Y:S01]  /*9270*/  LDG.E.U16 R180, desc[UR10][R162.64] ;  /* 0x0000000aa2b47981 */ /* 0x0002e2000c1e1500 */
[----:B0-----:R-:W-:-:S03]  /*9280*/  IMAD.WIDE R158, R7, 0x2, R234 ;  /* 0x00000002079e7825 */ /* 0x001fc600078e02ea */
[----:B------:R0:W3:Y:S04]  /*9290*/  LDG.E.U16 R178, desc[UR10][R160.64] ;  /* 0x0000000aa0b27981 */ /* 0x0000e8000c1e1500 */
[----:B------:R0:W3:Y:S01]  /*92a0*/  LDG.E.U16 R182, desc[UR10][R158.64] ;  /* 0x0000000a9eb67981 */ /* 0x0000e2000c1e1500 */
[----:B-1----:R-:W-:-:S03]  /*92b0*/  IMAD.WIDE R162, R7, 0x2, R226 ;  /* 0x0000000207a27825 */ /* 0x002fc600078e02e2 */
[----:B------:R-:W3:Y:S01]  /*92c0*/  LDL.64 R226, [R1+0xc0] ;  /* 0x0000c00001e27983 */ /* 0x000ee20000100a00 */
[----:B0-----:R-:W-:-:S03]  /*92d0*/  IMAD.WIDE R160, R7, 0x2, R230 ;  /* 0x0000000207a07825 */ /* 0x001fc600078e02e6 */
[----:B------:R-:W3:Y:S04]  /*92e0*/  LDL.64 R230, [R1+0xd0] ;  /* 0x0000d00001e67983 */ /* 0x000ee80000100a00 */
[----:B------:R-:W3:Y:S01]  /*92f0*/  LDG.E.U16 R186, desc[UR10][R162.64] ;  /* 0x0000000aa2ba7981 */ /* 0x000ee2000c1e1500 */
[----:B------:R-:W-:-:S03]  /*9300*/  IMAD.WIDE R158, R7, 0x2, R222 ;  /* 0x00000002079e7825 */ /* 0x000fc600078e02de */
[----:B------:R-:W3:Y:S04]  /*9310*/  LDL.64 R222, [R1+0x90] ;  /* 0x0000900001de7983 */ /* 0x000ee80000100a00 */
[----:B------:R4:W3:Y:S04]  /*9320*/  LDG.E.U16 R184, desc[UR10][R160.64] ;  /* 0x0000000aa0b87981 */ /* 0x0008e8000c1e1500 */
[----:B------:R2:W3:Y:S04]  /*9330*/  LDG.E.U16 R188, desc[UR10][R158.64] ;  /* 0x0000000a9ebc7981 */ /* 0x0004e8000c1e1500 */
[----:B------:R-:W3:Y:S01]  /*9340*/  LDL.64 R234, [R1+0x30] ;  /* 0x0000300001ea7983 */ /* 0x000ee20000100a00 */
[----:B----4-:R-:W-:-:S03]  /*9350*/  IMAD.WIDE R160, R7, 0x2, R218 ;  /* 0x0000000207a07825 */ /* 0x010fc600078e02da */
[----:B------:R-:W4:Y:S04]  /*9360*/  LDL.64 R218, [R1+0x80] ;  /* 0x0000800001da7983 */ /* 0x000f280000100a00 */
[----:B------:R3:W4:Y:S01]  /*9370*/  LDG.E.U16 R190, desc[UR10][R160.64] ;  /* 0x0000000aa0be7981 */ /* 0x000722000c1e1500 */
[----:B-----5:R-:W-:-:S03]  /*9380*/  IMAD.WIDE R162, R7, 0x2, R214 ;  /* 0x0000000207a27825 */ /* 0x020fc600078e02d6 */
[----:B------:R-:W5:Y:S04]  /*9390*/  LDL.64 R214, [R1+0xb0] ;  /* 0x0000b00001d67983 */ /* 0x000f680000100a00 */
[----:B------:R0:W4:Y:S01]  /*93a0*/  LDG.E.U16 R192, desc[UR10][R162.64] ;  /* 0x0000000aa2c07981 */ /* 0x000122000c1e1500 */
[----:B--2---:R-:W-:-:S05]  /*93b0*/  IMAD.WIDE R158, R7, 0x2, R210 ;  /* 0x00000002079e7825 */ /* 0x004fca00078e02d2 */
[----:B------:R1:W2:Y:S01]  /*93c0*/  LDG.E.U16 R194, desc[UR10][R158.64] ;  /* 0x0000000a9ec27981 */ /* 0x0002a2000c1e1500 */
[----:B---3--:R-:W-:-:S04]  /*93d0*/  IMAD.WIDE R160, R7, 0x2, R206 ;  /* 0x0000000207a07825 */ /* 0x008fc800078e02ce */
[C---:B0-----:R-:W-:Y:S01]  /*93e0*/  IMAD.WIDE R162, R7.reuse, 0x2, R202 ;  /* 0x0000000207a27825 */ /* 0x041fe200078e02ca */
[----:B------:R0:W3:Y:S03]  /*93f0*/  LDG.E.U16 R196, desc[UR10][R160.64] ;  /* 0x0000000aa0c47981 */ /* 0x0000e6000c1e1500 */
[C---:B-1----:R-:W-:Y:S01]  /*9400*/  IMAD.WIDE R158, R7.reuse, 0x2, R250 ;  /* 0x00000002079e7825 */ /* 0x042fe200078e02fa */
[----:B------:R1:W2:Y:S04]  /*9410*/  LDG.E.U16 R198, desc[UR10][R162.64] ;  /* 0x0000000aa2c67981 */ /* 0x0002a8000c1e1500 */
[----:B------:R1:W2:Y:S01]  /*9420*/  LDG.E.U16 R200, desc[UR10][R158.64] ;  /* 0x0000000a9ec87981 */ /* 0x0002a2000c1e1500 */
[----:B0-----:R-:W-:-:S04]  /*9430*/  IMAD.WIDE R160, R7, 0x2, R242 ;  /* 0x0000000207a07825 */ /* 0x001fc800078e02f2 */
[C---:B-1----:R-:W-:Y:S01]  /*9440*/  IMAD.WIDE R162, R7.reuse, 0x2, R232 ;  /* 0x0000000207a27825 */ /* 0x042fe200078e02e8 */
[----:B------:R0:W2:Y:S03]  /*9450*/  LDG.E.U16 R202, desc[UR10][R160.64] ;  /* 0x0000000aa0ca7981 */ /* 0x0000a6000c1e1500 */
[C---:B------:R-:W-:Y:S01]  /*9460*/  IMAD.WIDE R158, R7.reuse, 0x2, R224 ;  /* 0x00000002079e7825 */ /* 0x040fe200078e02e0 */
[----:B------:R1:W2:Y:S04]  /*9470*/  LDG.E.U16 R203, desc[UR10][R162.64] ;  /* 0x0000000aa2cb7981 */ /* 0x0002a8000c1e1500 */
[----:B------:R1:W2:Y:S01]  /*9480*/  LDG.E.U16 R206, desc[UR10][R158.64] ;  /* 0x0000000a9ece7981 */ /* 0x0002a2000c1e1500 */
[----:B0-----:R-:W-:-:S04]  /*9490*/  IMAD.WIDE R160, R7, 0x2, R216 ;  /* 0x0000000207a07825 */ /* 0x001fc800078e02d8 */
[C---:B-1----:R-:W-:Y:S01]  /*94a0*/  IMAD.WIDE R162, R7.reuse, 0x2, R208 ;  /* 0x0000000207a27825 */ /* 0x042fe200078e02d0 */
[----:B------:R0:W2:Y:S03]  /*94b0*/  LDG.E.U16 R207, desc[UR10][R160.64] ;  /* 0x0000000aa0cf7981 */ /* 0x0000a6000c1e1500 */
[C---:B------:R-:W-:Y:S01]  /*94c0*/  IMAD.WIDE R158, R7.reuse, 0x2, R230 ;  /* 0x00000002079e7825 */ /* 0x040fe200078e02e6 */
[----:B------:R-:W2:Y:S04]  /*94d0*/  LDG.E.U16 R210, desc[UR10][R162.64] ;  /* 0x0000000aa2d27981 */ /* 0x000ea8000c1e1500 */
[----:B------:R1:W2:Y:S01]  /*94e0*/  LDG.E.U16 R211, desc[UR10][R158.64] ;  /* 0x0000000a9ed37981 */ /* 0x0002a2000c1e1500 */
[----:B0-----:R-:W-:-:S03]  /*94f0*/  IMAD.WIDE R160, R7, 0x2, R226 ;  /* 0x0000000207a07825 */ /* 0x001fc600078e02e2 */
[----:B------:R-:W2:Y:S04]  /*9500*/  LDL.64 R226, [R1+0x50] ;  /* 0x0000500001e27983 */ /* 0x000ea80000100a00 */
[----:B------:R-:W3:Y:S01]  /*9510*/  LDL.64 R230, [R1+0x20] ;  /* 0x0000200001e67983 */ /* 0x000ee20000100a00 */
[----:B-1----:R-:W-:-:S03]  /*9520*/  IMAD.WIDE R158, R7, 0x2, R238 ;  /* 0x00000002079e7825 */ /* 0x002fc600078e02ee */
[----:B------:R-:W3:Y:S01]  /*9530*/  LDL.64 R238, [R1] ;  /* 0x0000000001ee7983 */ /* 0x000ee20000100a00 */
[----:B-----5:R-:W-:-:S03]  /*9540*/  IMAD.WIDE R162, R7, 0x2, R214 ;  /* 0x0000000207a27825 */ /* 0x020fc600078e02d6 */
[----:B------:R0:W5:Y:S04]  /*9550*/  LDG.E.U16 R214, desc[UR10][R160.64] ;  /* 0x0000000aa0d67981 */ /* 0x000168000c1e1500 */
[----:B------:R4:W5:Y:S01]  /*9560*/  LDG.E.U16 R215, desc[UR10][R162.64] ;  /* 0x0000000aa2d77981 */ /* 0x000962000c1e1500 */
[----:B0-----:R-:W-:-:S04]  /*9570*/  IMAD.WIDE R160, R7, 0x2, R222 ;  /* 0x0000000207a07825 */ /* 0x001fc800078e02de */
[C---:B----4-:R-:W-:Y:S02]  /*9580*/  IMAD.WIDE R162, R7.reuse, 0x2, R218 ;  /* 0x0000000207a27825 */ /* 0x050fe400078e02da */
[----:B------:R-:W4:Y:S04]  /*9590*/  LDG.E.U16 R218, desc[UR10][R158.64] ;  /* 0x0000000a9eda7981 */ /* 0x000f28000c1e1500 */
[----:B------:R-:W4:Y:S04]  /*95a0*/  LDG.E.U16 R219, desc[UR10][R160.64] ;  /* 0x0000000aa0db7981 */ /* 0x000f28000c1e1500 */
[----:B------:R2:W4:Y:S04]  /*95b0*/  LDG.E.U16 R222, desc[UR10][R162.64] ;  /* 0x0000000aa2de7981 */ /* 0x000528000c1e1500 */
[----:B------:R-:W4:Y:S04]  /*95c0*/  LDL.64 R158, [R1+0x70] ;  /* 0x00007000019e7983 */ /* 0x000f280000100a00 */
[----:B------:R-:W5:Y:S01]  /*95d0*/  LDL.64 R160, [R1+0x60] ;  /* 0x0000600001a07983 */ /* 0x000f620000100a00 */
[----:B--2---:R-:W-:-:S05]  /*95e0*/  IMAD.WIDE R162, R7, 0x2, R226 ;  /* 0x0000000207a27825 */ /* 0x004fca00078e02e2 */
[----:B------:R3:W2:Y:S02]  /*95f0*/  LDG.E.U16 R227, desc[UR10][R162.64] ;  /* 0x0000000aa2e37981 */ /* 0x0006a4000c1e1500 */
[----:B---3--:R-:W-:-:S04]  /*9600*/  IMAD.WIDE R162, R7, 0x2, R230 ;  /* 0x0000000207a27825 */ /* 0x008fc800078e02e6 */
[----:B----4-:R-:W-:-:S04]  /*9610*/  IMAD.WIDE R158, R7, 0x2, R158 ;  /* 0x00000002079e7825 */ /* 0x010fc800078e029e */
[C---:B-----5:R-:W-:Y:S01]  /*9620*/  IMAD.WIDE R160, R7.reuse, 0x2, R160 ;  /* 0x0000000207a07825 */ /* 0x060fe200078e02a0 */
[----:B------:R0:W3:Y:S04]  /*9630*/  LDG.E.U16 R223, desc[UR10][R158.64] ;  /* 0x0000000a9edf7981 */ /* 0x0000e8000c1e1500 */
[----:B------:R1:W4:Y:S01]  /*9640*/  LDG.E.U16 R226, desc[UR10][R160.64] ;  /* 0x0000000aa0e27981 */ /* 0x000322000c1e1500 */
[----:B0-----:R-:W-:-:S04]  /*9650*/  IMAD.WIDE R158, R7, 0x2, R244 ;  /* 0x00000002079e7825 */ /* 0x001fc800078e02f4 */
[C---:B-1----:R-:W-:Y:S01]  /*9660*/  IMAD.WIDE R160, R7.reuse, 0x2, R234 ;  /* 0x0000000207a07825 */ /* 0x042fe200078e02ea */
[----:B------:R0:W5:Y:S04]  /*9670*/  LDG.E.U16 R230, desc[UR10][R158.64] ;  /* 0x0000000a9ee67981 */ /* 0x000168000c1e1500 */
        /* <DEDUP_REMOVED lines=15> */
[----:B-1----:R-:W-:Y:S01]  /*9770*/  IMAD.WIDE R160, R7, 0x2, R204 ;  /* 0x0000000207a07825 */ /* 0x002fe200078e02cc */
[----:B------:R0:W2:Y:S04]  /*9780*/  LDG.E.U16 R245, desc[UR10][R158.64] ;  /* 0x0000000a9ef57981 */ /* 0x0000a8000c1e1500 */
[----:B------:R1:W2:Y:S01]  /*9790*/  LDG.E.U16 R248, desc[UR10][R160.64] ;  /* 0x0000000aa0f87981 */ /* 0x0002a2000c1e1500 */
[----:B------:R-:W-:-:S03]  /*97a0*/  IMAD.SHL.U32 R201, R201, 0x2, RZ ;  /* 0x00000002c9c97824 */ /* 0x000fc600078e00ff */
[----:B------:R-:W-:Y:S01]  /*97b0*/  LDS R162, [R199+UR6+0x200] ;  /* 0x00020006c7a27984 */ /* 0x000fe20008000800 */
[----:B0-----:R-:W-:-:S03]  /*97c0*/  LOP3.LUT R158, R252, 0xc0, RZ, 0xc0, !PT ;  /* 0x000000c0fc9e7812 */ /* 0x001fc600078ec0ff */
[----:B------:R-:W-:Y:S01]  /*97d0*/  LDS R163, [R199+UR6+0x300] ;  /* 0x00030006c7a37984 */ /* 0x000fe20008000800 */
[----:B------:R-:W-:-:S03]  /*97e0*/  SHF.R.U32.HI R158, RZ, 0x2, R158 ;  /* 0x00000002ff9e7819 */ /* 0x000fc6000001169e */
[----:B-1----:R-:W-:Y:S04]  /*97f0*/  LDS R160, [R199+UR6] ;  /* 0x00000006c7a07984 */ /* 0x002fe80008000800 */
[----:B------:R-:W0:Y:S01]  /*9800*/  LDS R161, [R199+UR6+0x100] ;  /* 0x00010006c7a17984 */ /* 0x000e220008000800 */
[----:B------:R-:W-:Y:S01]  /*9810*/  LOP3.LUT R201, R201, R158, RZ, 0x3c, !PT ;  /* 0x0000009ec9c97212 */ /* 0x000fe200078e3cff */
[----:B------:R-:W-:Y:S02]  /*9820*/  FADD R158, -R0, R177 ;  /* 0x000000b1009e7221 */ /* 0x000fe40000000100 */
[----:B------:R-:W1:Y:S01]  /*9830*/  S2R R177, SR_TID.X ;  /* 0x0000000000b17919 */ /* 0x000e620000002100 */
[----:B------:R-:W-:Y:S01]  /*9840*/  FADD R159, -R2, R175 ;  /* 0x000000af029f7221 */ /* 0x000fe20000000100 */
[----:B------:R-:W-:Y:S01]  /*9850*/  FMUL R158, R158, 1.4426950216293334961 ;  /* 0x3fb8aa3b9e9e7820 */ /* 0x000fe20000400000 */
[----:B------:R-:W-:Y:S02]  /*9860*/  BAR.SYNC.DEFER_BLOCKING 0x0 ;  /* 0x0000000000007b1d */ /* 0x000fe40000010000 */
[----:B------:R-:W-:-:S04]  /*9870*/  FMUL R159, R159, 1.4426950216293334961 ;  /* 0x3fb8aa3b9f9f7820 */ /* 0x000fc80000400000 */
[----:B------:R-:W-:Y:S08]  /*9880*/  MUFU.EX2 R158, R158 ;  /* 0x0000009e009e7308 */ /* 0x000ff00000000800 */
[----:B------:R-:W0:Y:S01]  /*9890*/  MUFU.EX2 R159, R159 ;  /* 0x0000009f009f7308 */ /* 0x000e220000000800 */
[----:B------:R0:W-:Y:S02]  /*98a0*/  STS.U16 [R201+UR6], R165 ;  /* 0x000000a5c9007988 */ /* 0x0001e40008000406 */
[----:B0-----:R-:W-:Y:S01]  /*98b0*/  FFMA2 R160, R170.F32x2.HI_LO, R158.F32x2.HI_LO, R160.F32x2.HI_LO ;  /* 0x0000009eaaa07249 */ /* 0x001fe200000000a0 */
[----:B-1----:R-:W-:-:S02]  /*98c0*/  LOP3.LUT R170, R177, 0xe0, RZ, 0xc0, !PT ;  /* 0x000000e0b1aa7812 */ /* 0x002fc400078ec0ff */
[C---:B------:R-:W-:Y:S02]  /*98d0*/  LOP3.LUT R165, R177.reuse, 0x7, RZ, 0xc0, !PT ;  /* 0x00000007b1a57812 */ /* 0x040fe400078ec0ff */
[----:B------:R-:W-:Y:S02]  /*98e0*/  LOP3.LUT R171, R177, 0x1f, RZ, 0xc0, !PT ;  /* 0x0000001fb1ab7812 */ /* 0x000fe400078ec0ff */
[C---:B------:R-:W-:Y:S02]  /*98f0*/  SHF.L.U32 R175, R165.reuse, 0x4, RZ ;  /* 0x00000004a5af7819 */ /* 0x040fe400000006ff */
[----:B------:R-:W-:Y:S02]  /*9900*/  LEA R165, R165, R170, 0x2 ;  /* 0x000000aaa5a57211 */ /* 0x000fe400078e10ff */
[----:B------:R-:W-:Y:S02]  /*9910*/  SHF.R.U32.HI R170, RZ, 0x1, R170 ;  /* 0x00000001ffaa7819 */ /* 0x000fe400000116aa */
[----:B------:R-:W-:-:S02]  /*9920*/  LEA R171, R171, UR6, 0x7 ;  /* 0x00000006abab7c11 */ /* 0x000fc4000f8e38ff */
[----:B------:R-:W-:Y:S01]  /*9930*/  LOP3.LUT R170, R175, R170, RZ, 0x3c, !PT ;  /* 0x000000aaafaa7212 */ /* 0x000fe200078e3cff */
[----:B------:R0:W-:Y:S01]  /*9940*/  STS.U16 [R201+UR6+0x400], R5 ;  /* 0x00040005c9007988 */ /* 0x0001e20008000406 */
[----:B------:R-:W-:-:S03]  /*9950*/  F2FP.F16.F32.PACK_AB R193, R191, R193 ;  /* 0x000000c1bfc1723e */ /* 0x000fc600000000ff */
[----:B------:R1:W-:Y:S01]  /*9960*/  STS.U16 [R201+UR6+0xd800], R192 ;  /* 0x00d800c0c9007988 */ /* 0x0003e20008000406 */
[----:B------:R-:W-:-:S03]  /*9970*/  IMAD.IADD R171, R170, 0x1, R171 ;  /* 0x00000001aaab7824 */ /* 0x000fc600078e02ab */
[----:B------:R1:W-:Y:S01]  /*9980*/  STS.U16 [R201+UR6+0xdc00], R194 ;  /* 0x00dc00c2c9007988 */ /* 0x0003e20008000406 */
[----:B0-----:R-:W-:Y:S02]  /*9990*/  LOP3.LUT R5, R201, 0x40, RZ, 0x3c, !PT ;  /* 0x00000040c9057812 */ /* 0x001fe400078e3cff */
[----:B-1----:R-:W-:Y:S02]  /*99a0*/  F2FP.F16.F32.PACK_AB R192, R195, R197 ;  /* 0x000000c5c3c0723e */ /* 0x002fe400000000ff */
[----:B------:R-:W-:Y:S02]  /*99b0*/  F2FP.F16.F32.PACK_AB R195, R183, R185 ;  /* 0x000000b9b7c3723e */ /* 0x000fe400000000ff */
[----:B------:R-:W-:Y:S01]  /*99c0*/  F2FP.F16.F32.PACK_AB R194, R187, R189 ;  /* 0x000000bdbbc2723e */ /* 0x000fe200000000ff */
        /* <DEDUP_REMOVED lines=60> */
[----:B------:R-:W-:Y:S01]  /*9d90*/  SHF.L.U32 R170, R177, 0x7, RZ ;  /* 0x00000007b1aa7819 */ /* 0x000fe200000006ff */
[C---:B------:R-:W-:Y:S01]  /*9da0*/  FMUL R72, R158.reuse, R72 ;  /* 0x000000489e487220 */ /* 0x040fe20000400000 */
[C---:B------:R-:W-:Y:S01]  /*9db0*/  FMUL R73, R158.reuse, R73 ;  /* 0x000000499e497220 */ /* 0x040fe20000400000 */
[----:B------:R-:W-:Y:S01]  /*9dc0*/  STS.U16 [R5+UR6+0x200], R116 ;  /* 0x0002007405007988 */ /* 0x000fe20008000406 */
[C---:B------:R-:W-:Y:S01]  /*9dd0*/  FMUL R74, R159.reuse, R74 ;  /* 0x0000004a9f4a7220 */ /* 0x040fe20000400000 */
        /* <DEDUP_REMOVED lines=24> */
[----:B------:R-:W-:Y:S01]  /*9f60*/  FMUL R93, R158, R93 ;  /* 0x0000005d9e5d7220 */ /* 0x000fe20000400000 */
[C---:B------:R-:W-:Y:S01]  /*9f70*/  FMUL R94, R159.reuse, R94 ;  /* 0x0000005e9f5e7220 */ /* 0x040fe20000400000 */
[----:B------:R-:W-:Y:S01]  /*9f80*/  STS.U16 [R5+UR6+0x1e00], R45 ;  /* 0x001e002d05007988 */ /* 0x000fe20008000406 */
[----:B------:R-:W-:Y:S01]  /*9f90*/  FMUL R95, R159, R95 ;  /* 0x0000005f9f5f7220 */ /* 0x000fe20000400000 */
[----:B0-----:R-:W0:Y:S02]  /*9fa0*/  LDC R10, c[0x0][0x3d4] ;  /* 0x0000f500ff0a7b82 */ /* 0x001e240000000800 */
        /* <DEDUP_REMOVED lines=43> */
[----:B----4-:R-:W-:Y:S04]  /*a260*/  STS.U16 [R5+UR6+0xce00], R226 ;  /* 0x00ce00e205007988 */ /* 0x010fe80008000406 */
[----:B--2---:R-:W-:Y:S04]  /*a270*/  STS.U16 [R5+UR6+0xd200], R227 ;  /* 0x00d200e305007988 */ /* 0x004fe80008000406 */
[----:B-----5:R-:W-:Y:S04]  /*a280*/  STS.U16 [R5+UR6+0xd600], R230 ;  /* 0x00d600e605007988 */ /* 0x020fe80008000406 */
        /* <DEDUP_REMOVED lines=10> */
[----:B------:R-:W-:Y:S01]  /*a330*/  STSM.16.M88.4 [R171+0x18000], R192 ;  /* 0x018000c0ab007844 */ /* 0x000fe20000000200 */
[----:B------:R-:W-:-:S04]  /*a340*/  LOP3.LUT R170, R175, 0x780, R170, 0xf8, !PT ;  /* 0x00000780afaa7812 */ /* 0x000fc800078ef8aa */
[----:B------:R-:W-:Y:S01]  /*a350*/  LOP3.LUT R170, R170, 0x10, R177, 0x78, !PT ;  /* 0x00000010aaaa7812 */ /* 0x000fe200078e78b1 */
[----:B------:R-:W-:Y:S01]  /*a360*/  BAR.SYNC.DEFER_BLOCKING 0x0 ;  /* 0x0000000000007b1d */ /* 0x000fe20000010000 */
[----:B------:R-:W-:-:S04]  /*a370*/  SHF.L.U32 R177, R177, 0x1, RZ ;  /* 0x00000001b1b17819 */ /* 0x000fc800000006ff */
[----:B------:R-:W-:Y:S01]  /*a380*/  LOP3.LUT R175, R175, 0x30, R177, 0x78, !PT ;  /* 0x00000030afaf7812 */ /* 0x000fe200078e78b1 */
[----:B-1----:R-:W-:-:S04]  /*a390*/  FMUL R44, R158, R68 ;  /* 0x000000449e2c7220 */ /* 0x002fc80000400000 */
[----:B------:R-:W-:Y:S02]  /*a3a0*/  IMAD.U32 R165, R165, 0x20, R175 ;  /* 0x00000020a5a57824 */ /* 0x000fe400078e00af */
[----:B------:R-:W-:Y:S01]  /*a3b0*/  FMUL R45, R158, R69 ;  /* 0x000000459e2d7220 */ /* 0x000fe20000400000 */
[C---:B------:R-:W-:Y:S01]  /*a3c0*/  FMUL R46, R159.reuse, R70 ;  /* 0x000000469f2e7220 */ /* 0x040fe20000400000 */
[----:B------:R-:W-:Y:S01]  /*a3d0*/  FMUL R47, R159, R71 ;  /* 0x000000479f2f7220 */ /* 0x000fe20000400000 */
[----:B------:R-:W-:Y:S04]  /*a3e0*/  LDSM.16.M88.4 R116, [R170+UR6+0x18000] ;  /* 0x01800006aa74783b */ /* 0x000fe80008000200 */
[----:B------:R-:W-:Y:S04]  /*a3f0*/  LDSM.16.M88.4 R24, [R165+UR6] ;  /* 0x00000006a518783b */ /* 0x000fe80008000200 */
[----:B------:R-:W1:Y:S04]  /*a400*/  LDSM.16.M88.4 R28, [R165+UR6+0x2000] ;  /* 0x00200006a51c783b */ /* 0x000e680008000200 */
[----:B------:R-:W3:Y:S04]  /*a410*/  LDSM.16.M88.4 R20, [R165+UR6+0x4000] ;  /* 0x00400006a514783b */ /* 0x000ee80008000200 */
[----:B------:R-:W4:Y:S04]  /*a420*/  LDSM.16.M88.4 R12, [R165+UR6+0x6000] ;  /* 0x00600006a50c783b */ /* 0x000f280008000200 */
[----:B------:R-:W5:Y:S04]  /*a430*/  LDSM.16.M88.4 R16, [R165+UR6+0x8000] ;  /* 0x00800006a510783b */ /* 0x000f680008000200 */
[----:B------:R-:W0:Y:S04]  /*a440*/  LDSM.16.M88.4 R32, [R165+UR6+0xa000] ;  /* 0x00a00006a520783b */ /* 0x000e280008000200 */
[----:B------:R-:W0:Y:S04]  /*a450*/  LDSM.16.M88.4 R40, [R165+UR6+0xc000] ;  /* 0x00c00006a528783b */ /* 0x000e280008000200 */
[----:B------:R-:W0:Y:S04]  /*a460*/  LDSM.16.M88.4 R68, [R165+UR6+0xe000] ;  /* 0x00e00006a544783b */ /* 0x000e280008000200 */
[----:B------:R-:W0:Y:S01]  /*a470*/  LDSM.16.M88.4 R112, [R170+UR6+0x18800] ;  /* 0x01880006aa70783b */ /* 0x000e220008000200 */
[----:B------:R-:W-:Y:S01]  /*a480*/  FADD R9, -R4, R179 ;  /* 0x000000b304097221 */ /* 0x000fe20000000100 */
[----:B--2---:R-:W-:Y:S01]  /*a490*/  FADD R5, -R3, R181 ;  /* 0x000000b503057221 */ /* 0x004fe20000000100 */
[C---:B------:R-:W-:Y:S01]  /*a4a0*/  FMUL R36, R158.reuse, R108 ;  /* 0x0000006c9e247220 */ /* 0x040fe20000400000 */
[----:B------:R-:W-:Y:S01]  /*a4b0*/  FMUL R37, R158, R109 ;  /* 0x0000006d9e257220 */ /* 0x000fe20000400000 */
[----:B------:R-:W-:Y:S01]  /*a4c0*/  FMUL R9, R9, 1.4426950216293334961 ;  /* 0x3fb8aa3b09097820 */ /* 0x000fe20000400000 */
[C---:B------:R-:W-:Y:S01]  /*a4d0*/  FMUL R38, R159.reuse, R110 ;  /* 0x0000006e9f267220 */ /* 0x040fe20000400000 */
[----:B------:R-:W-:Y:S01]  /*a4e0*/  FMUL R39, R159, R111 ;  /* 0x0000006f9f277220 */ /* 0x000fe20000400000 */
[----:B------:R-:W-:Y:S01]  /*a4f0*/  FMUL R5, R5, 1.4426950216293334961 ;  /* 0x3fb8aa3b05057820 */ /* 0x000fe20000400000 */
[----:B------:R-:W-:-:S02]  /*a500*/  LOP3.LUT R108, R170, 0x20, RZ, 0x3c, !PT ;  /* 0x00000020aa6c7812 */ /* 0x000fc400078e3cff */
[----:B------:R-:W2:Y:S01]  /*a510*/  MUFU.EX2 R9, R9 ;  /* 0x0000000900097308 */ /* 0x000ea20000000800 */
[C---:B-1----:R-:W-:Y:S07]  /*a520*/  HMMA.16816.F32 R44, R116.reuse, R28, R44 ;  /* 0x0000001c742c723c */ /* 0x042fee000000182c */
[----:B------:R-:W1:Y:S01]  /*a530*/  MUFU.EX2 R8, R5 ;  /* 0x0000000500087308 */ /* 0x000e620000000800 */
[C---:B------:R-:W-:Y:S08]  /*a540*/  HMMA.16816.F32 R36, R116.reuse, R24, R36 ;  /* 0x000000187424723c */ /* 0x040ff00000001824 */
[C---:B---3--:R-:W-:Y:S08]  /*a550*/  HMMA.16816.F32 R72, R116.reuse, R20, R72 ;  /* 0x000000147448723c */ /* 0x048ff00000001848 */
[C---:B----4-:R-:W-:Y:S08]  /*a560*/  HMMA.16816.F32 R88, R116.reuse, R12, R88 ;  /* 0x0000000c7458723c */ /* 0x050ff00000001858 */
[C---:B-----5:R-:W-:Y:S08]  /*a570*/  HMMA.16816.F32 R56, R116.reuse, R16, R56 ;  /* 0x000000107438723c */ /* 0x060ff00000001838 */
[C---:B0-----:R-:W-:Y:S08]  /*a580*/  HMMA.16816.F32 R104, R116.reuse, R32, R104 ;  /* 0x000000207468723c */ /* 0x041ff00000001868 */
[C---:B------:R-:W-:Y:S08]  /*a590*/  HMMA.16816.F32 R96, R116.reuse, R40, R96 ;  /* 0x000000287460723c */ /* 0x040ff00000001860 */
[----:B------:R-:W-:Y:S01]  /*a5a0*/  HMMA.16816.F32 R92, R116, R68, R92 ;  /* 0x00000044745c723c */ /* 0x000fe2000000185c */
[----:B------:R-:W0:Y:S01]  /*a5b0*/  LDSM.16.M88.4 R116, [R108+UR6+0x18000] ;  /* 0x018000066c74783b */ /* 0x000e220008000200 */
[C---:B--2---:R-:W-:Y:S01]  /*a5c0*/  FMUL R54, R9.reuse, R54 ;  /* 0x0000003609367220 */ /* 0x044fe20000400000 */
[C---:B------:R-:W-:Y:S01]  /*a5d0*/  FMUL R55, R9.reuse, R55 ;  /* 0x0000003709377220 */ /* 0x040fe20000400000 */
[C---:B------:R-:W-:Y:S01]  /*a5e0*/  FMUL R78, R9.reuse, R78 ;  /* 0x0000004e094e7220 */ /* 0x040fe20000400000 */
[----:B------:R-:W2:Y:S01]  /*a5f0*/  LDSM.16.M88.4 R108, [R108+UR6+0x18800] ;  /* 0x018800066c6c783b */ /* 0x000ea20008000200 */
[C---:B-1----:R-:W-:Y:S01]  /*a600*/  FMUL R52, R8.reuse, R52 ;  /* 0x0000003408347220 */ /* 0x042fe20000400000 */
[C---:B------:R-:W-:Y:S01]  /*a610*/  FMUL R53, R8.reuse, R53 ;  /* 0x0000003508357220 */ /* 0x040fe20000400000 */
[C---:B------:R-:W-:Y:S01]  /*a620*/  FMUL R76, R8.reuse, R76 ;  /* 0x0000004c084c7220 */ /* 0x040fe20000400000 */
[C---:B------:R-:W-:Y:S01]  /*a630*/  FMUL R77, R8.reuse, R77 ;  /* 0x0000004d084d7220 */ /* 0x040fe20000400000 */
[C---:B------:R-:W-:Y:S01]  /*a640*/  FMUL R79, R9.reuse, R79 ;  /* 0x0000004f094f7220 */ /* 0x040fe20000400000 */
[C---:B------:R-:W-:Y:S01]  /*a650*/  FMUL R86, R9.reuse, R86 ;  /* 0x0000005609567220 */ /* 0x040fe20000400000 */
[C---:B------:R-:W-:Y:S01]  /*a660*/  FMUL R87, R9.reuse, R87 ;  /* 0x0000005709577220 */ /* 0x040fe20000400000 */
[C---:B------:R-:W-:Y:S01]  /*a670*/  FMUL R102, R9.reuse, R102 ;  /* 0x0000006609667220 */ /* 0x040fe20000400000 */
[C---:B------:R-:W-:Y:S01]  /*a680*/  HMMA.16816.F32 R52, R112.reuse, R24, R52 ;  /* 0x000000187034723c */ /* 0x040fe20000001834 */
        /* <DEDUP_REMOVED lines=19> */
[----:B------:R-:W-:Y:S01]  /*a7c0*/  FMUL R65, R8, R65 ;  /* 0x0000004108417220 */ /* 0x000fe20000400000 */
[C---:B------:R-:W-:Y:S01]  /*a7d0*/  FMUL R66, R9.reuse, R66 ;  /* 0x0000004209427220 */ /* 0x040fe20000400000 */
[----:B------:R-:W-:Y:S01]  /*a7e0*/  FMUL R67, R9, R67 ;  /* 0x0000004309437220 */ /* 0x000fe20000400000 */
[C---:B------:R-:W-:Y:S01]  /*a7f0*/  HMMA.16816.F32 R84, R112.reuse, R20, R84 ;  /* 0x000000147054723c */ /* 0x040fe20000001854 */
[----:B------:R-:W-:Y:S01]  /*a800*/  LOP3.LUT R140, R170, 0x40, RZ, 0x3c, !PT ;  /* 0x00000040aa8c7812 */ /* 0x000fe200078e3cff */
[----:B------:R-:W1:Y:S04]  /*a810*/  LDC R5, c[0x0][0x3c4] ;  /* 0x0000f100ff057b82 */ /* 0x000e680000000800 */
[----:B------:R-:W-:Y:S02]  /*a820*/  LDSM.16.M88.4 R136, [R140+UR6+0x18000] ;  /* 0x018000068c88783b */ /* 0x000fe40008000200 */
[C---:B------:R-:W-:Y:S02]  /*a830*/  HMMA.16816.F32 R100, R112.reuse, R12, R100 ;  /* 0x0000000c7064723c */ /* 0x040fe40000001864 */
[----:B------:R-:W-:Y:S06]  /*a840*/  LDSM.16.M88.4 R140, [R140+UR6+0x18800] ;  /* 0x018800068c8c783b */ /* 0x000fec0008000200 */
[C---:B------:R-:W-:Y:S08]  /*a850*/  HMMA.16816.F32 R80, R112.reuse, R16, R80 ;  /* 0x000000107050723c */ /* 0x040ff00000001850 */
[C---:B------:R-:W-:Y:S08]  /*a860*/  HMMA.16816.F32 R48, R112.reuse, R32, R48 ;  /* 0x000000207030723c */ /* 0x040ff00000001830 */
[C---:B------:R-:W-:Y:S08]  /*a870*/  HMMA.16816.F32 R60, R112.reuse, R40, R60 ;  /* 0x00000028703c723c */ /* 0x040ff0000000183c */
[----:B------:R-:W-:Y:S01]  /*a880*/  HMMA.16816.F32 R112, R112, R68, R64 ;  /* 0x000000447070723c */ /* 0x000fe20000001840 */
[----:B------:R-:W-:-:S05]  /*a890*/  LOP3.LUT R64, R165, 0x40, RZ, 0x3c, !PT ;  /* 0x00000040a5407812 */ /* 0x000fca00078e3cff */
[----:B------:R-:W-:Y:S02]  /*a8a0*/  LDSM.16.M88.4 R128, [R64+UR6] ;  /* 0x000000064080783b */ /* 0x000fe40008000200 */
[C---:B0-----:R-:W-:Y:S02]  /*a8b0*/  HMMA.16816.F32 R124, R116.reuse, R26, R36 ;  /* 0x0000001a747c723c */ /* 0x041fe40000001824 */
[----:B------:R-:W-:Y:S04]  /*a8c0*/  LDSM.16.M88.4 R36, [R64+UR6+0x4000] ;  /* 0x004000064024783b */ /* 0x000fe80008000200 */
[----:B------:R-:W-:Y:S02]  /*a8d0*/  LDSM.16.M88.4 R120, [R64+UR6+0x6000] ;  /* 0x006000064078783b */ /* 0x000fe40008000200 */
[C---:B------:R-:W-:Y:S02]  /*a8e0*/  HMMA.16816.F32 R132, R116.reuse, R30, R44 ;  /* 0x0000001e7484723c */ /* 0x040fe4000000182c */
[----:B------:R-:W-:Y:S06]  /*a8f0*/  LDSM.16.M88.4 R44, [R64+UR6+0x8000] ;  /* 0x00800006402c783b */ /* 0x000fec0008000200 */
[C---:B------:R-:W-:Y:S08]  /*a900*/  HMMA.16816.F32 R72, R116.reuse, R22, R72 ;  /* 0x000000167448723c */ /* 0x040ff00000001848 */
[C---:B------:R-:W-:Y:S08]  /*a910*/  HMMA.16816.F32 R88, R116.reuse, R14, R88 ;  /* 0x0000000e7458723c */ /* 0x040ff00000001858 */
[C---:B------:R-:W-:Y:S08]  /*a920*/  HMMA.16816.F32 R56, R116.reuse, R18, R56 ;  /* 0x000000127438723c */ /* 0x040ff00000001838 */
[C---:B------:R-:W-:Y:S08]  /*a930*/  HMMA.16816.F32 R104, R116.reuse, R34, R104 ;  /* 0x000000227468723c */ /* 0x040ff00000001868 */
[C---:B------:R-:W-:Y:S08]  /*a940*/  HMMA.16816.F32 R96, R116.reuse, R42, R96 ;  /* 0x0000002a7460723c */ /* 0x040ff00000001860 */
[----:B------:R-:W-:Y:S01]  /*a950*/  HMMA.16816.F32 R92, R116, R70, R92 ;  /* 0x00000046745c723c */ /* 0x000fe2000000185c */
[----:B------:R-:W-:Y:S07]  /*a960*/  LDSM.16.M88.4 R116, [R64+UR6+0x2000] ;  /* 0x002000064074783b */ /* 0x000fee0008000200 */
[C---:B--2---:R-:W-:Y:S01]  /*a970*/  HMMA.16816.F32 R52, R108.reuse, R26, R52 ;  /* 0x0000001a6c34723c */ /* 0x044fe20000001834 */
[----:B------:R-:W-:Y:S07]  /*a980*/  LDSM.16.M88.4 R24, [R64+UR6+0xa000] ;  /* 0x00a000064018783b */ /* 0x000fee0008000200 */
[----:B------:R-:W-:Y:S01]  /*a990*/  HMMA.16816.F32 R76, R108, R30, R76 ;  /* 0x0000001e6c4c723c */ /* 0x000fe2000000184c */
[----:B------:R-:W-:Y:S04]  /*a9a0*/  LDSM.16.M88.4 R28, [R64+UR6+0xc000] ;  /* 0x00c00006401c783b */ /* 0x000fe80008000200 */
[----:B------:R-:W0:Y:S01]  /*a9b0*/  LDSM.16.M88.4 R64, [R64+UR6+0xe000] ;  /* 0x00e000064040783b */ /* 0x000e220008000200 */
[----:B------:R-:W-:-:S02]  /*a9c0*/  LOP3.LUT R12, R170, 0x60, RZ, 0x3c, !PT ;  /* 0x00000060aa0c7812 */ /* 0x000fc400078e3cff */
[C---:B------:R-:W-:Y:S03]  /*a9d0*/  HMMA.16816.F32 R84, R108.reuse, R22, R84 ;  /* 0x000000166c54723c */ /* 0x040fe60000001854 */
[----:B------:R-:W2:Y:S05]  /*a9e0*/  LDSM.16.M88.4 R20, [R12+UR6+0x18000] ;  /* 0x018000060c14783b */ /* 0x000eaa0008000200 */
[C---:B------:R-:W-:Y:S01]  /*a9f0*/  HMMA.16816.F32 R100, R108.reuse, R14, R100 ;  /* 0x0000000e6c64723c */ /* 0x040fe20000001864 */
[----:B------:R-:W3:Y:S07]  /*aa00*/  LDSM.16.M88.4 R12, [R12+UR6+0x18800] ;  /* 0x018800060c0c783b */ /* 0x000eee0008000200 */
[C---:B------:R-:W-:Y:S08]  /*aa10*/  HMMA.16816.F32 R80, R108.reuse, R18, R80 ;  /* 0x000000126c50723c */ /* 0x040ff00000001850 */
[C---:B------:R-:W-:Y:S08]  /*aa20*/  HMMA.16816.F32 R48, R108.reuse, R34, R48 ;  /* 0x000000226c30723c */ /* 0x040ff00000001830 */
[C---:B------:R-:W-:Y:S08]  /*aa30*/  HMMA.16816.F32 R60, R108.reuse, R42, R60 ;  /* 0x0000002a6c3c723c */ /* 0x040ff0000000183c */
[----:B------:R-:W-:Y:S08]  /*aa40*/  HMMA.16816.F32 R112, R108, R70, R112 ;  /* 0x000000466c70723c */ /* 0x000ff00000001870 */
[C---:B0-----:R-:W-:Y:S08]  /*aa50*/  HMMA.16816.F32 R92, R136.reuse, R64, R92 ;  /* 0x00000040885c723c */ /* 0x041ff0000000185c */
[C---:B------:R-:W-:Y:S08]  /*aa60*/  HMMA.16816.F32 R124, R136.reuse, R128, R124 ;  /* 0x00000080887c723c */ /* 0x040ff0000000187c */
[C---:B------:R-:W-:Y:S08]  /*aa70*/  HMMA.16816.F32 R132, R136.reuse, R116, R132 ;  /* 0x000000748884723c */ /* 0x040ff00000001884 */
[C---:B------:R-:W-:Y:S08]  /*aa80*/  HMMA.16816.F32 R72, R136.reuse, R36, R72 ;  /* 0x000000248848723c */ /* 0x040ff00000001848 */
[C---:B------:R-:W-:Y:S08]  /*aa90*/  HMMA.16816.F32 R88, R136.reuse, R120, R88 ;  /* 0x000000788858723c */ /* 0x040ff00000001858 */
[C---:B------:R-:W-:Y:S08]  /*aaa0*/  HMMA.16816.F32 R56, R136.reuse, R44, R56 ;  /* 0x0000002c8838723c */ /* 0x040ff00000001838 */
[C---:B------:R-:W-:Y:S08]  /*aab0*/  HMMA.16816.F32 R104, R136.reuse, R24, R104 ;  /* 0x000000188868723c */ /* 0x040ff00000001868 */
[----:B------:R-:W-:Y:S08]  /*aac0*/  HMMA.16816.F32 R96, R136, R28, R96 ;  /* 0x0000001c8860723c */ /* 0x000ff00000001860 */
[C---:B------:R-:W-:Y:S08]  /*aad0*/  HMMA.16816.F32 R52, R140.reuse, R128, R52 ;  /* 0x000000808c34723c */ /* 0x040ff00000001834 */
[C---:B------:R-:W-:Y:S08]  /*aae0*/  HMMA.16816.F32 R76, R140.reuse, R116, R76 ;  /* 0x000000748c4c723c */ /* 0x040ff0000000184c */
[C---:B------:R-:W-:Y:S08]  /*aaf0*/  HMMA.16816.F32 R84, R140.reuse, R36, R84 ;  /* 0x000000248c54723c */ /* 0x040ff00000001854 */
[C---:B------:R-:W-:Y:S08]  /*ab00*/  HMMA.16816.F32 R100, R140.reuse, R120, R100 ;  /* 0x000000788c64723c */ /* 0x040ff00000001864 */
[C---:B------:R-:W-:Y:S08]  /*ab10*/  HMMA.16816.F32 R80, R140.reuse, R44, R80 ;  /* 0x0000002c8c50723c */ /* 0x040ff00000001850 */
[C---:B------:R-:W-:Y:S08]  /*ab20*/  HMMA.16816.F32 R48, R140.reuse, R24, R48 ;  /* 0x000000188c30723c */ /* 0x040ff00000001830 */
[C---:B------:R-:W-:Y:S08]  /*ab30*/  HMMA.16816.F32 R60, R140.reuse, R28, R60 ;  /* 0x0000001c8c3c723c */ /* 0x040ff0000000183c */
[----:B------:R-:W-:Y:S01]  /*ab40*/  HMMA.16816.F32 R112, R140, R64, R112 ;  /* 0x000000408c70723c */ /* 0x000fe20000001870 */
[----:B------:R-:W-:-:S07]  /*ab50*/  UIADD3 UR4, UPT, UPT, UR4, 0x40, URZ ;  /* 0x0000004004047890 */ /* 0x000fce000fffe0ff */
[----:B--2---:R-:W-:Y:S01]  /*ab60*/  HMMA.16816.F32 R92, R20, R66, R92 ;  /* 0x00000042145c723c */ /* 0x004fe2000000185c */
[----:B------:R-:W-:-:S07]  /*ab70*/  UISETP.GE.AND UP0, UPT, UR4, UR12, UPT ;  /* 0x0000000c0400728c */ /* 0x000fce000bf06270 */
[C---:B------:R-:W-:Y:S08]  /*ab80*/  HMMA.16816.F32 R108, R20.reuse, R130, R124 ;  /* 0x00000082146c723c */ /* 0x040ff0000000187c */
[C---:B------:R-:W-:Y:S08]  /*ab90*/  HMMA.16816.F32 R68, R20.reuse, R118, R132 ;  /* 0x000000761444723c */ /* 0x040ff00000001884 */
[C---:B------:R-:W-:Y:S08]  /*aba0*/  HMMA.16816.F32 R72, R20.reuse, R38, R72 ;  /* 0x000000261448723c */ /* 0x040ff00000001848 */
[C---:B------:R-:W-:Y:S08]  /*abb0*/  HMMA.16816.F32 R88, R20.reuse, R122, R88 ;  /* 0x0000007a1458723c */ /* 0x040ff00000001858 */
[C---:B------:R-:W-:Y:S08]  /*abc0*/  HMMA.16816.F32 R56, R20.reuse, R46, R56 ;  /* 0x0000002e1438723c */ /* 0x040ff00000001838 */
[C---:B------:R-:W-:Y:S08]  /*abd0*/  HMMA.16816.F32 R104, R20.reuse, R26, R104 ;  /* 0x0000001a1468723c */ /* 0x040ff00000001868 */
[----:B------:R-:W-:Y:S08]  /*abe0*/  HMMA.16816.F32 R96, R20, R30, R96 ;  /* 0x0000001e1460723c */ /* 0x000ff00000001860 */
[C---:B---3--:R-:W-:Y:S08]  /*abf0*/  HMMA.16816.F32 R52, R12.reuse, R130, R52 ;  /* 0x000000820c34723c */ /* 0x048ff00000001834 */
[C---:B------:R-:W-:Y:S08]  /*ac00*/  HMMA.16816.F32 R76, R12.reuse, R118, R76 ;  /* 0x000000760c4c723c */ /* 0x040ff0000000184c */
[C---:B------:R-:W-:Y:S08]  /*ac10*/  HMMA.16816.F32 R84, R12.reuse, R38, R84 ;  /* 0x000000260c54723c */ /* 0x040ff00000001854 */
[C---:B------:R-:W-:Y:S08]  /*ac20*/  HMMA.16816.F32 R100, R12.reuse, R122, R100 ;  /* 0x0000007a0c64723c */ /* 0x040ff00000001864 */
[C---:B------:R-:W-:Y:S08]  /*ac30*/  HMMA.16816.F32 R80, R12.reuse, R46, R80 ;  /* 0x0000002e0c50723c */ /* 0x040ff00000001850 */
[C---:B------:R-:W-:Y:S08]  /*ac40*/  HMMA.16816.F32 R48, R12.reuse, R26, R48 ;  /* 0x0000001a0c30723c */ /* 0x040ff00000001830 */
[C---:B------:R-:W-:Y:S08]  /*ac50*/  HMMA.16816.F32 R60, R12.reuse, R30, R60 ;  /* 0x0000001e0c3c723c */ /* 0x040ff0000000183c */
[----:B------:R-:W-:Y:S01]  /*ac60*/  HMMA.16816.F32 R64, R12, R66, R112 ;  /* 0x000000420c40723c */ /* 0x000fe20000001870 */
[----:B------:R-:W-:Y:S01]  /*ac70*/  FFMA2 R162, R172.F32x2.HI_LO, R8.F32x2.HI_LO, R162.F32x2.HI_LO ;  /* 0x00000008aca27249 */ /* 0x000fe200000000a2 */
[----:B------:R-:W-:Y:S01]  /*ac80*/  LEA R7, R10, R7, 0x6 ;  /* 0x000000070a077211 */ /* 0x000fe200078e30ff */
[----:B------:R-:W-:Y:S01]  /*ac90*/  IMAD.MOV.U32 R177, RZ, RZ, R0 ;  /* 0x000000ffffb17224 */ /* 0x000fe200078e0000 */
[----:B-1----:R-:W-:Y:S01]  /*aca0*/  LEA R6, R5, R6, 0x6 ;  /* 0x0000000605067211 */ /* 0x002fe200078e30ff */
[----:B------:R-:W-:Y:S01]  /*acb0*/  IMAD.MOV.U32 R179, RZ, RZ, R4 ;  /* 0x000000ffffb37224 */ /* 0x000fe200078e0004 */
[----:B------:R-:W-:Y:S01]  /*acc0*/  MOV R175, R2 ;  /* 0x0000000200af7202 */ /* 0x000fe20000000f00 */
[----:B------:R-:W-:Y:S01]  /*acd0*/  IMAD.MOV.U32 R172, RZ, RZ, R162 ;  /* 0x000000ffffac7224 */ /* 0x000fe200078e00a2 */
[----:B------:R-:W-:-:S02]  /*ace0*/  MOV R181, R3 ;  /* 0x0000000300b57202 */ /* 0x000fc40000000f00 */
[----:B------:R-:W-:Y:S02]  /*acf0*/  MOV R170, R160 ;  /* 0x000000a000aa7202 */ /* 0x000fe40000000f00 */
[----:B------:R-:W-:Y:S02]  /*ad00*/  MOV R171, R161 ;  /* 0x000000a100ab7202 */ /* 0x000fe40000000f00 */
[----:B------:R-:W-:Y:S01]  /*ad10*/  MOV R173, R163 ;  /* 0x000000a300ad7202 */ /* 0x000fe20000000f00 */
[----:B------:R-:W-:Y:S06]  /*ad20*/  BRA.U !UP0, `(.L_x_1) ;  /* 0xffffffa108247547 */ /* 0x000fec000b83ffff */
.L_x_0:
[----:B------:R-:W0:Y:S01]  /*ad30*/  S2R R8, SR_TID.X ;  /* 0x0000000000087919 */ /* 0x000e220000002100 */
[----:B------:R-:W1:Y:S01]  /*ad40*/  LDC R7, c[0x0][0x3e8] ;  /* 0x0000fa00ff077b82 */ /* 0x000e620000000800 */
[----:B------:R-:W-:Y:S01]  /*ad50*/  IMAD.MOV.U32 R12, RZ, RZ, R93 ;  /* 0x000000ffff0c7224 */ /* 0x000fe200078e005d */
[----:B------:R-:W-:Y:S01]  /*ad60*/  MOV R93, R48 ;  /* 0x00000030005d7202 */ /* 0x000fe20000000f00 */
[----:B------:R-:W-:Y:S01]  /*ad70*/  IMAD.MOV.U32 R128, RZ, RZ, R73 ;  /* 0x000000ffff807224 */ /* 0x000fe200078e0049 */
[----:B------:R-:W-:Y:S01]  /*ad80*/  MOV R73, R49 ;  /* 0x0000003100497202 */ /* 0x000fe20000000f00 */
[----:B------:R-:W-:Y:S01]  /*ad90*/  IMAD.MOV.U32 R25, RZ, RZ, R90 ;  /* 0x000000ffff197224 */ /* 0x000fe200078e005a */
[C---:B------:R-:W-:Y:S01]  /*ada0*/  FSETP.GT.AND P1, PT, |R171|.reuse, 8.50705917302346158658e+37, PT ;  /* 0x7e800000ab00780b */ /* 0x040fe20003f24200 */
[----:B------:R-:W-:Y:S01]  /*adb0*/  IMAD.MOV.U32 R29, RZ, RZ, R71 ;  /* 0x000000ffff1d7224 */ /* 0x000fe200078e0047 */
[C---:B------:R-:W-:Y:S01]  /*adc0*/  FSETP.GEU.AND P4, PT, |R171|.reuse, 1.175494350822287508e-38, PT ;  /* 0x00800000ab00780b */ /* 0x040fe20003f8e200 */
[----:B------:R-:W-:Y:S01]  /*add0*/  IMAD.MOV.U32 R123, RZ, RZ, R52 ;  /* 0x000000ffff7b7224 */ /* 0x000fe200078e0034 */
[----:B------:R-:W-:Y:S01]  /*ade0*/  FSETP.GEU.AND P2, PT, R171, 1.175494350822287508e-38, PT ;  /* 0x00800000ab00780b */ /* 0x000fe20003f4e000 */
[----:B------:R-:W-:Y:S01]  /*adf0*/  IMAD.MOV.U32 R17, RZ, RZ, R107 ;  /* 0x000000ffff117224 */ /* 0x000fe200078e006b */
[----:B------:R-:W-:Y:S01]  /*ae00*/  MOV R90, R56 ;  /* 0x00000038005a7202 */ /* 0x000fe20000000f00 */
[----:B------:R-:W-:Y:S01]  /*ae10*/  IMAD.MOV.U32 R44, RZ, RZ, R68 ;  /* 0x000000ffff2c7224 */ /* 0x000fe200078e0044 */
[----:B------:R-:W-:Y:S01]  /*ae20*/  MOV R21, R58 ;  /* 0x0000003a00157202 */ /* 0x000fe20000000f00 */
[----:B------:R-:W-:Y:S01]  /*ae30*/  IMAD.MOV.U32 R40, RZ, RZ, R57 ;  /* 0x000000ffff287224 */ /* 0x000fe200078e0039 */
[----:B------:R-:W-:Y:S01]  /*ae40*/  MOV R33, R111 ;  /* 0x0000006f00217202 */ /* 0x000fe20000000f00 */
[----:B------:R-:W-:Y:S01]  /*ae50*/  IMAD.MOV.U32 R117, RZ, RZ, R55 ;  /* 0x000000ffff757224 */ /* 0x000fe200078e0037 */
[----:B------:R-:W-:Y:S01]  /*ae60*/  MOV R31, R70 ;  /* 0x00000046001f7202 */ /* 0x000fe20000000f00 */
[----:B------:R-:W-:Y:S01]  /*ae70*/  @P1 FMUL R29, R29, 0.25 ;  /* 0x3e8000001d1d1820 */ /* 0x000fe20000400000 */
[----:B------:R-:W-:Y:S01]  /*ae80*/  MOV R23, R74 ;  /* 0x0000004a00177202 */ /* 0x000fe20000000f00 */
[----:B------:R-:W-:Y:S01]  /*ae90*/  @P1 FMUL R94, R94, 0.25 ;  /* 0x3e8000005e5e1820 */ /* 0x000fe20000400000 */
[----:B------:R-:W-:Y:S01]  /*aea0*/  MOV R13, R59 ;  /* 0x0000003b000d7202 */ /* 0x000fe20000000f00 */
[----:B------:R-:W-:Y:S01]  /*aeb0*/  @!P4 FMUL R29, R29, 16777216 ;  /* 0x4b8000001d1dc820 */ /* 0x000fe20000400000 */
[----:B------:R-:W-:Y:S01]  /*aec0*/  MOV R11, R99 ;  /* 0x00000063000b7202 */ /* 0x000fe20000000f00 */
[----:B------:R-:W-:Y:S01]  /*aed0*/  @P1 FMUL R98, R98, 0.25 ;  /* 0x3e80000062621820 */ /* 0x000fe20000400000 */
[----:B------:R-:W-:Y:S01]  /*aee0*/  MOV R15, R95 ;  /* 0x0000005f000f7202 */ /* 0x000fe20000000f00 */
[----:B------:R-:W-:Y:S01]  /*aef0*/  @P1 FMUL R17, R17, 0.25 ;  /* 0x3e80000011111820 */ /* 0x000fe20000400000 */
[----:B------:R-:W-:Y:S01]  /*af00*/  MOV R119, R54 ;  /* 0x0000003600777202 */ /* 0x000fe20000000f00 */
[----:B------:R-:W-:Y:S01]  /*af10*/  @P1 FMUL R11, R11, 0.25 ;  /* 0x3e8000000b0b1820 */ /* 0x000fe20000400000 */
[----:B------:R-:W-:Y:S01]  /*af20*/  FSETP.GT.AND P3, PT, |R170|, 8.50705917302346158658e+37, PT ;  /* 0x7e800000aa00780b */ /* 0x000fe20003f64200 */
[C---:B0-----:R-:W-:Y:S01]  /*af30*/  IMAD.SHL.U32 R48, R8.reuse, 0x4, RZ ;  /* 0x0000000408307824 */ /* 0x041fe200078e00ff */
[----:B------:R-:W-:Y:S01]  /*af40*/  SHF.L.U32 R5, R8, 0xc, RZ ;  /* 0x0000000c08057819 */ /* 0x000fe200000006ff */
[----:B------:R-:W-:Y:S01]  /*af50*/  @P1 FMUL R15, R15, 0.25 ;  /* 0x3e8000000f0f1820 */ /* 0x000fe20000400000 */
[----:B------:R-:W-:Y:S01]  /*af60*/  SHF.R.U32.HI R28, RZ, 0x5, R8 ;  /* 0x00000005ff1c7819 */ /* 0x000fe20000011608 */
[----:B------:R-:W-:Y:S01]  /*af70*/  @P1 FMUL R106, R106, 0.25 ;  /* 0x3e8000006a6a1820 */ /* 0x000fe20000400000 */
[C---:B------:R-:W-:Y:S01]  /*af80*/  LOP3.LUT R6, R8.reuse, 0x3f, RZ, 0xc0, !PT ;  /* 0x0000003f08067812 */ /* 0x040fe200078ec0ff */
[----:B------:R-:W-:Y:S01]  /*af90*/  @P1 FMUL R13, R13, 0.25 ;  /* 0x3e8000000d0d1820 */ /* 0x000fe20000400000 */
[----:B------:R-:W-:Y:S01]  /*afa0*/  LOP3.LUT R5, R5, 0x6000, RZ, 0xc0, !PT ;  /* 0x0000600005057812 */ /* 0x000fe200078ec0ff */
[----:B------:R-:W-:Y:S01]  /*afb0*/  @P1 FMUL R21, R21, 0.25 ;  /* 0x3e80000015151820 */ /* 0x000fe20000400000 */
[----:B------:R-:W-:Y:S01]  /*afc0*/  LOP3.LUT R9, R8, 0xc0, RZ, 0xc0, !PT ;  /* 0x000000c008097812 */ /* 0x000fe200078ec0ff */
[----:B------:R-:W-:Y:S01]  /*afd0*/  @P1 FMUL R91, R91, 0.25 ;  /* 0x3e8000005b5b1820 */ /* 0x000fe20000400000 */
[----:B------:R-:W-:Y:S01]  /*afe0*/  SGXT.U32 R28, R28, 0x3 ;  /* 0x000000031c1c781a */ /* 0x000fe20000000000 */
[----:B------:R-:W-:Y:S01]  /*aff0*/  IMAD R6, R6, 0x10, R5 ;  /* 0x0000001006067824 */ /* 0x000fe200078e0205 */
[----:B------:R-:W-:Y:S01]  /*b000*/  SHF.R.U32.HI R5, RZ, 0x1, R9 ;  /* 0x00000001ff057819 */ /* 0x000fe20000011609 */
[----:B------:R-:W-:Y:S01]  /*b010*/  @P1 FMUL R25, R25, 0.25 ;  /* 0x3e80000019191820 */ /* 0x000fe20000400000 */
[----:B------:R-:W-:Y:S01]  /*b020*/  SHF.L.U32 R9, R8, 0x5, RZ ;  /* 0x0000000508097819 */ /* 0x000fe200000006ff */
[----:B-1----:R-:W-:Y:S01]  /*b030*/  IMAD R28, R28, R7, RZ ;  /* 0x000000071c1c7224 */ /* 0x002fe200078e02ff */
[----:B------:R-:W-:Y:S01]  /*b040*/  LOP3.LUT R5, R6, R5, RZ, 0x3c, !PT ;  /* 0x0000000506057212 */ /* 0x000fe200078e3cff */
[----:B------:R-:W-:Y:S01]  /*b050*/  IMAD.SHL.U32 R6, R8, 0x10, RZ ;  /* 0x0000001008067824 */ /* 0x000fe200078e00ff */
[----:B------:R-:W-:Y:S01]  /*b060*/  LOP3.LUT R48, R48, 0x70, RZ, 0xc0, !PT ;  /* 0x0000007030307812 */ /* 0x000fe200078ec0ff */
[----:B------:R-:W-:Y:S01]  /*b070*/  @P1 FMUL R75, R75, 0.25 ;  /* 0x3e8000004b4b1820 */ /* 0x000fe20000400000 */
[----:B------:R-:W-:Y:S01]  /*b080*/  LEA R30, R7, R28, 0x3 ;  /* 0x0000001c071e7211 */ /* 0x000fe200078e18ff */
[----:B------:R-:W-:Y:S01]  /*b090*/  @P1 FMUL R23, R23, 0.25 ;  /* 0x3e80000017171820 */ /* 0x000fe20000400000 */
[C---:B------:R-:W-:Y:S01]  /*b0a0*/  LOP3.LUT R49, R8.reuse, 0x18, RZ, 0xc0, !PT ;  /* 0x0000001808317812 */ /* 0x040fe200078ec0ff */
[----:B------:R-:W-:Y:S01]  /*b0b0*/  @P1 FMUL R31, R31, 0.25 ;  /* 0x3e8000001f1f1820 */ /* 0x000fe20000400000 */
[----:B------:R-:W-:Y:S01]  /*b0c0*/  LOP3.LUT R10, R8, 0xff, RZ, 0xc0, !PT ;  /* 0x000000ff080a7812 */ /* 0x000fe200078ec0ff */
[----:B------:R-:W-:Y:S01]  /*b0d0*/  @P1 FMUL R33, R33, 0.25 ;  /* 0x3e80000021211820 */ /* 0x000fe20000400000 */
[----:B------:R-:W-:Y:S01]  /*b0e0*/  LOP3.LUT R8, R6, 0x70, RZ, 0xc0, !PT ;  /* 0x0000007006087812 */ /* 0x000fe200078ec0ff */
[----:B------:R-:W-:Y:S01]  /*b0f0*/  @P1 FMUL R110, R110, 0.25 ;  /* 0x3e8000006e6e1820 */ /* 0x000fe20000400000 */
[----:B------:R-:W-:Y:S01]  /*b100*/  LEA R32, R7, R30, 0x3 ;  /* 0x0000001e07207211 */ /* 0x000fe200078e18ff */
[----:B------:R-:W-:Y:S01]  /*b110*/  @!P4 FMUL R15, R15, 16777216 ;  /* 0x4b8000000f0fc820 */ /* 0x000fe20000400000 */
[----:B------:R-:W-:Y:S01]  /*b120*/  LOP3.LUT R9, R48, 0x1c60, R9, 0x78, !PT ;  /* 0x00001c6030097812 */ /* 0x000fe200078e7809 */
[----:B------:R-:W-:Y:S01]  /*b130*/  @!P4 FMUL R94, R94, 16777216 ;  /* 0x4b8000005e5ec820 */ /* 0x000fe20000400000 */
[----:B------:R-:W-:Y:S01]  /*b140*/  LEA R6, R49, UR6, 0xa ;  /* 0x0000000631067c11 */ /* 0x000fe2000f8e50ff */
[----:B------:R-:W-:Y:S01]  /*b150*/  @!P4 FMUL R11, R11, 16777216 ;  /* 0x4b8000000b0bc820 */ /* 0x000fe20000400000 */
[----:B------:R-:W-:Y:S01]  /*b160*/  LEA R34, R7, R32, 0x3 ;  /* 0x0000002007227211 */ /* 0x000fe200078e18ff */
[----:B------:R-:W-:Y:S01]  /*b170*/  @!P4 FMUL R98, R98, 16777216 ;  /* 0x4b8000006262c820 */ /* 0x000fe20000400000 */
[----:B------:R-:W-:Y:S01]  /*b180*/  IADD3 R8, PT, PT, R8, UR6, RZ ;  /* 0x0000000608087c10 */ /* 0x000fe2000fffe0ff */
[----:B------:R-:W-:-:S02]  /*b190*/  IMAD.IADD R37, R9, 0x1, R6 ;  /* 0x0000000109257824 */ /* 0x000fc400078e0206 */
[----:B------:R-:W-:Y:S01]  /*b1a0*/  FMUL R6, R171, 8388608 ;  /* 0x4b000000ab067820 */ /* 0x000fe20000400000 */
[----:B------:R-:W-:Y:S01]  /*b1b0*/  IMAD R36, R7, 0x8, R34 ;  /* 0x0000000807247824 */ /* 0x000fe200078e0222 */
[----:B------:R-:W-:Y:S01]  /*b1c0*/  LEA.HI R49, R49, R8, RZ, 0x1f ;  /* 0x0000000831317211 */ /* 0x000fe200078ff8ff */
[----:B------:R-:W-:Y:S01]  /*b1d0*/  @!P4 FMUL R17, R17, 16777216 ;  /* 0x4b8000001111c820 */ /* 0x000fe20000400000 */
[----:B------:R-:W-:Y:S01]  /*b1e0*/  MOV R22, R105 ;  /* 0x0000006900167202 */ /* 0x000fe20000000f00 */
[----:B------:R-:W-:Y:S01]  /*b1f0*/  @!P4 FMUL R106, R106, 16777216 ;  /* 0x4b8000006a6ac820 */ /* 0x000fe20000400000 */
[----:B------:R-:W-:Y:S01]  /*b200*/  FSEL R6, R6, R171, !P2 ;  /* 0x000000ab06067208 */ /* 0x000fe20005000000 */
[----:B------:R-:W-:Y:S01]  /*b210*/  @P1 FMUL R171, R171, 0.25 ;  /* 0x3e800000abab1820 */ /* 0x000fe20000400000 */
[----:B------:R-:W-:Y:S01]  /*b220*/  LEA R38, R7, R36, 0x3 ;  /* 0x0000002407267211 */ /* 0x000fe200078e18ff */
[----:B------:R-:W-:Y:S01]  /*b230*/  @!P4 FMUL R13, R13, 16777216 ;  /* 0x4b8000000d0dc820 */ /* 0x000fe20000400000 */
[----:B------:R-:W-:Y:S01]  /*b240*/  FSETP.GEU.AND P5, PT, |R170|, 1.175494350822287508e-38, PT ;  /* 0x00800000aa00780b */ /* 0x000fe20003fae200 */
[----:B------:R-:W-:Y:S01]  /*b250*/  @!P4 FMUL R171, R171, 16777216 ;  /* 0x4b800000ababc820 */ /* 0x000fe20000400000 */
[----:B------:R-:W-:Y:S01]  /*b260*/  LEA R56, R7, R38, 0x3 ;  /* 0x0000002607387211 */ /* 0x000fe200078e18ff */
[----:B------:R-:W-:Y:S01]  /*b270*/  @!P4 FMUL R21, R21, 16777216 ;  /* 0x4b8000001515c820 */ /* 0x000fe20000400000 */
[----:B------:R-:W-:Y:S01]  /*b280*/  MOV R105, R85 ;  /* 0x0000005500697202 */ /* 0x000fe20000000f00 */
[----:B------:R-:W0:Y:S01]  /*b290*/  MUFU.RCP R8, R171 ;  /* 0x000000ab00087308 */ /* 0x000e220000001000 */
[----:B------:R-:W-:Y:S01]  /*b2a0*/  LEA R58, R7, R56, 0x3 ;  /* 0x00000038073a7211 */ /* 0x000fe200078e18ff */
[----:B------:R-:W-:Y:S01]  /*b2b0*/  @!P4 FMUL R91, R91, 16777216 ;  /* 0x4b8000005b5bc820 */ /* 0x000fe20000400000 */
[----:B------:R-:W-:Y:S01]  /*b2c0*/  @!P4 FMUL R25, R25, 16777216 ;  /* 0x4b8000001919c820 */ /* 0x000fe20000400000 */
[----:B------:R-:W-:Y:S01]  /*b2d0*/  @!P4 FMUL R75, R75, 16777216 ;  /* 0x4b8000004b4bc820 */ /* 0x000fe20000400000 */
[----:B------:R-:W-:Y:S01]  /*b2e0*/  LEA R52, R7, R58, 0x3 ;  /* 0x0000003a07347211 */ /* 0x000fe200078e18ff */
[----:B------:R-:W-:Y:S01]  /*b2f0*/  @!P4 FMUL R23, R23, 16777216 ;  /* 0x4b8000001717c820 */ /* 0x000fe20000400000 */
[----:B------:R-:W-:Y:S01]  /*b300*/  @!P4 FMUL R31, R31, 16777216 ;  /* 0x4b8000001f1fc820 */ /* 0x000fe20000400000 */
[----:B------:R-:W-:Y:S01]  /*b310*/  @!P4 FMUL R33, R33, 16777216 ;  /* 0x4b8000002121c820 */ /* 0x000fe20000400000 */
[----:B------:R-:W-:Y:S01]  /*b320*/  @!P4 FMUL R110, R110, 16777216 ;  /* 0x4b8000006e6ec820 */ /* 0x000fe20000400000 */
[C---:B------:R-:W-:Y:S01]  /*b330*/  IMAD R54, R7.reuse, 0x8, R52 ;  /* 0x0000000807367824 */ /* 0x040fe200078e0234 */
[----:B------:R-:W-:Y:S01]  /*b340*/  MOV R46, R109 ;  /* 0x0000006d002e7202 */ /* 0x000fe20000000f00 */
[----:B------:R-:W-:Y:S01]  /*b350*/  @P3 FMUL R12, R12, 0.25 ;  /* 0x3e8000000c0c3820 */ /* 0x000fe20000400000 */
[----:B------:R-:W-:Y:S01]  /*b360*/  MOV R42, R69 ;  /* 0x00000045002a7202 */ /* 0x000fe20000000f00 */
[----:B------:R-:W-:Y:S01]  /*b370*/  @P3 FMUL R92, R92, 0.25 ;  /* 0x3e8000005c5c3820 */ /* 0x000fe20000400000 */
[C---:B------:R-:W-:Y:S01]  /*b380*/  LEA R68, R7.reuse, R54, 0x3 ;  /* 0x0000003607447211 */ /* 0x040fe200078e18ff */
[----:B------:R-:W-:Y:S01]  /*b390*/  @P3 FMUL R22, R22, 0.25 ;  /* 0x3e80000016163820 */ /* 0x000fe20000400000 */
[----:B0-----:R-:W-:Y:S01]  /*b3a0*/  FMUL R85, R8, R29 ;  /* 0x0000001d08557220 */ /* 0x001fe20000400000 */
[----:B------:R-:W-:Y:S01]  /*b3b0*/  FMUL R29, R170, 8388608 ;  /* 0x4b000000aa1d7820 */ /* 0x000fe20000400000 */
[----:B------:R-:W-:Y:S01]  /*b3c0*/  MOV R130, R72 ;  /* 0x0000004800827202 */ /* 0x000fe20000000f00 */
[----:B------:R-:W-:Y:S01]  /*b3d0*/  @P3 FMUL R40, R40, 0.25 ;  /* 0x3e80000028283820 */ /* 0x000fe20000400000 */
[----:B------:R-:W-:Y:S01]  /*b3e0*/  MOV R20, R104 ;  /* 0x0000006800147202 */ /* 0x000fe20000000f00 */
[----:B------:R-:W-:Y:S01]  /*b3f0*/  @P3 FMUL R90, R90, 0.25 ;  /* 0x3e8000005a5a3820 */ /* 0x000fe20000400000 */
[----:B------:R-:W-:Y:S01]  /*b400*/  MOV R18, R96 ;  /* 0x0000006000127202 */ /* 0x000fe20000000f00 */
[----:B------:R-:W-:Y:S01]  /*b410*/  IMAD.MOV.U32 R96, RZ, RZ, R97 ;  /* 0x000000ffff607224 */ /* 0x000fe200078e0061 */
[----:B------:R-:W-:Y:S01]  /*b420*/  FSETP.GEU.AND P4, PT, R170, 1.175494350822287508e-38, PT ;  /* 0x00800000aa00780b */ /* 0x000fe20003f8e000 */
[----:B------:R-:W-:Y:S01]  /*b430*/  @P3 FMUL R20, R20, 0.25 ;  /* 0x3e80000014143820 */ /* 0x000fe20000400000 */
[----:B------:R-:W-:Y:S01]  /*b440*/  LEA R70, R7, R68, 0x3 ;  /* 0x0000004407467211 */ /* 0x000fe200078e18ff */
[----:B------:R-:W-:Y:S01]  /*b450*/  @P3 FMUL R96, R96, 0.25 ;  /* 0x3e80000060603820 */ /* 0x000fe20000400000 */
[----:B------:R-:W-:Y:S01]  /*b460*/  FSEL R29, R29, R170, !P4 ;  /* 0x000000aa1d1d7208 */ /* 0x000fe20006000000 */
[----:B------:R-:W-:Y:S01]  /*b470*/  @P3 FMUL R18, R18, 0.25 ;  /* 0x3e80000012123820 */ /* 0x000fe20000400000 */
        /* <DEDUP_REMOVED lines=9> */
[----:B------:R-:W-:Y:S01]  /*b510*/  IMAD R72, R7, 0x8, R70 ;  /* 0x0000000807487824 */ /* 0x000fe200078e0246 */
[----:B------:R-:W-:Y:S01]  /*b520*/  FSETP.GT.AND P1, PT, |R173|, 8.50705917302346158658e+37, PT ;  /* 0x7e800000ad00780b */ /* 0x000fe20003f24200 */
[----:B------:R-:W-:Y:S01]  /*b530*/  @!P5 FMUL R12, R12, 16777216 ;  /* 0x4b8000000c0cd820 */ /* 0x000fe20000400000 */
        /* <DEDUP_REMOVED lines=16> */
[----:B------:R-:W-:Y:S01]  /*b640*/  FSETP.GEU.AND P5, PT, |R173|, 1.175494350822287508e-38, PT ;  /* 0x00800000ad00780b */ /* 0x000fe20003fae200 */
[----:B------:R-:W-:Y:S01]  /*b650*/  IMAD.MOV.U32 R113, RZ, RZ, R77 ;  /* 0x000000ffff717224 */ /* 0x000fe200078e004d */
[----:B------:R-:W-:Y:S01]  /*b660*/  MOV R69, R87 ;  /* 0x0000005700457202 */ /* 0x000fe20000000f00 */
[----:B------:R-:W-:Y:S01]  /*b670*/  IMAD.MOV.U32 R71, RZ, RZ, R86 ;  /* 0x000000ffff477224 */ /* 0x000fe200078e0056 */
[----:B------:R-:W-:Y:S01]  /*b680*/  MOV R95, R81 ;  /* 0x00000051005f7202 */ /* 0x000fe20000000f00 */
[----:B------:R-:W-:Y:S01]  /*b690*/  IMAD.MOV.U32 R55, RZ, RZ, R50 ;  /* 0x000000ffff377224 */ /* 0x000fe200078e0032 */
[----:B------:R-:W-:Y:S01]  /*b6a0*/  LEA R74, R7, R72, 0x3 ;  /* 0x00000048074a7211 */ /* 0x000fe200078e18ff */
        /* <DEDUP_REMOVED lines=15> */
[----:B------:R-:W-:Y:S01]  /*b7a0*/  FSEL R31, RZ, -23, P4 ;  /* 0xc1b80000ff1f7808 */ /* 0x000fe20002000000 */
[----:B------:R-:W-:Y:S01]  /*b7b0*/  FMUL R50, R173, 8388608 ;  /* 0x4b000000ad327820 */ /* 0x000fe20000400000 */
[----:B------:R-:W-:Y:S01]  /*b7c0*/  IADD3 R8, PT, PT, R29, -0x3f3504f3, RZ ;  /* 0xc0cafb0d1d087810 */ /* 0x000fe20007ffe0ff */
[----:B------:R-:W0:Y:S01]  /*b7d0*/  MUFU.RCP R11, R170 ;  /* 0x000000aa000b7308 */ /* 0x000e220000001000 */
[----:B------:R-:W-:Y:S01]  /*b7e0*/  MOV R111, R78 ;  /* 0x0000004e006f7202 */ /* 0x000fe20000000f00 */
[----:B------:R-:W-:Y:S01]  /*b7f0*/  FMUL R35, R172, 8388608 ;  /* 0x4b000000ac237820 */ /* 0x000fe20000400000 */
[----:B------:R-:W-:Y:S01]  /*b800*/  FSETP.GEU.AND P4, PT, R173, 1.175494350822287508e-38, PT ;  /* 0x00800000ad00780b */ /* 0x000fe20003f8e000 */
[----:B------:R-:W-:Y:S01]  /*b810*/  IMAD.MOV.U32 R59, RZ, RZ, R60 ;  /* 0x000000ffff3b7224 */ /* 0x000fe200078e003c */
[----:B------:R-:W-:Y:S01]  /*b820*/  LEA R78, R7, R74, 0x3 ;  /* 0x0000004a074e7211 */ /* 0x000fe200078e18ff */
[----:B------:R-:W-:Y:S01]  /*b830*/  IMAD.MOV.U32 R39, RZ, RZ, R64 ;  /* 0x000000ffff277224 */ /* 0x000fe200078e0040 */
[----:B------:R-:W-:Y:S01]  /*b840*/  LOP3.LUT R16, R8, 0xff800000, RZ, 0xc0, !PT ;  /* 0xff80000008107812 */ /* 0x000fe200078ec0ff */
[----:B------:R-:W-:Y:S01]  /*b850*/  @P1 FMUL R63, R63, 0.25 ;  /* 0x3e8000003f3f1820 */ /* 0x000fe20000400000 */
[----:B------:R-:W-:Y:S01]  /*b860*/  MOV R115, R76 ;  /* 0x0000004c00737202 */ /* 0x000fe20000000f00 */
[----:B------:R-:W-:Y:S01]  /*b870*/  @P1 FMUL R82, R82, 0.25 ;  /* 0x3e80000052521820 */ /* 0x000fe20000400000 */
[----:B------:R-:W-:Y:S01]  /*b880*/  FSEL R50, R50, R173, !P4 ;  /* 0x000000ad32327208 */ /* 0x000fe20006000000 */
[----:B------:R-:W-:Y:S01]  /*b890*/  @P1 FMUL R173, R173, 0.25 ;  /* 0x3e800000adad1820 */ /* 0x000fe20000400000 */
[----:B------:R-:W-:Y:S01]  /*b8a0*/  LEA R76, R7, R78, 0x3 ;  /* 0x0000004e074c7211 */ /* 0x000fe200078e18ff */
[----:B------:R-:W-:Y:S01]  /*b8b0*/  @P1 FMUL R69, R69, 0.25 ;  /* 0x3e80000045451820 */ /* 0x000fe20000400000 */
[----:B------:R-:W-:Y:S01]  /*b8c0*/  MOV R121, R53 ;  /* 0x0000003500797202 */ /* 0x000fe20000000f00 */
[----:B------:R-:W-:Y:S01]  /*b8d0*/  @!P5 FMUL R173, R173, 16777216 ;  /* 0x4b800000adadd820 */ /* 0x000fe20000400000 */
[----:B------:R-:W-:Y:S01]  /*b8e0*/  MOV R53, R51 ;  /* 0x0000003300357202 */ /* 0x000fe20000000f00 */
[----:B------:R-:W-:Y:S01]  /*b8f0*/  @P1 FMUL R71, R71, 0.25 ;  /* 0x3e80000047471820 */ /* 0x000fe20000400000 */
[----:B------:R-:W-:Y:S01]  /*b900*/  I2FP.F32.S32 R8, R16 ;  /* 0x0000001000087245 */ /* 0x000fe20000201400 */
[----:B------:R-:W-:Y:S01]  /*b910*/  @P1 FMUL R67, R67, 0.25 ;  /* 0x3e80000043431820 */ /* 0x000fe20000400000 */
[----:B------:R-:W-:Y:S01]  /*b920*/  MOV R51, R62 ;  /* 0x0000003e00337202 */ /* 0x000fe20000000f00 */
[----:B------:R-:W-:Y:S01]  /*b930*/  @P1 FMUL R53, R53, 0.25 ;  /* 0x3e80000035351820 */ /* 0x000fe20000400000 */
[C---:B------:R-:W-:Y:S01]  /*b940*/  LEA R62, R7.reuse, R76, 0x3 ;  /* 0x0000004c073e7211 */ /* 0x040fe200078e18ff */
[----:B------:R-:W-:Y:S01]  /*b950*/  FFMA.FTZ R31, R8, 1.1920928955078125e-07, R31 ;  /* 0x34000000081f7823 */ /* 0x000fe2000001001f */
[----:B------:R-:W-:Y:S01]  /*b960*/  MOV R19, R66 ;  /* 0x0000004200137202 */ /* 0x000fe20000000f00 */
[----:B------:R-:W1:Y:S01]  /*b970*/  MUFU.RCP R8, R173 ;  /* 0x000000ad00087308 */ /* 0x000e620000001000 */
[----:B------:R-:W-:Y:S01]  /*b980*/  LEA R66, R7, R62, 0x3 ;  /* 0x0000003e07427211 */ /* 0x000fe200078e18ff */
[----:B------:R-:W-:Y:S01]  /*b990*/  @P1 FMUL R51, R51, 0.25 ;  /* 0x3e80000033331820 */ /* 0x000fe20000400000 */
[----:B------:R-:W-:Y:S01]  /*b9a0*/  FSETP.GEU.AND P3, PT, R172, 1.175494350822287508e-38, PT ;  /* 0x00800000ac00780b */ /* 0x000fe20003f6e000 */
[----:B------:R-:W-:Y:S01]  /*b9b0*/  @P1 FMUL R19, R19, 0.25 ;  /* 0x3e80000013131820 */ /* 0x000fe20000400000 */
[----:B------:R-:W-:Y:S01]  /*b9c0*/  LEA R60, R7, R66, 0x3 ;  /* 0x00000042073c7211 */ /* 0x000fe200078e18ff */
[----:B------:R-:W-:Y:S01]  /*b9d0*/  @P1 FMUL R55, R55, 0.25 ;  /* 0x3e80000037371820 */ /* 0x000fe20000400000 */
[----:B------:R-:W-:Y:S01]  /*b9e0*/  MOV R109, R79 ;  /* 0x0000004f006d7202 */ /* 0x000fe20000000f00 */
[----:B------:R-:W-:Y:S01]  /*b9f0*/  @P1 FMUL R103, R103, 0.25 ;  /* 0x3e80000067671820 */ /* 0x000fe20000400000 */
[----:B------:R-:W-:Y:S01]  /*ba00*/  MOV R45, R102 ;  /* 0x00000066002d7202 */ /* 0x000fe20000000f00 */
[----:B------:R-:W-:Y:S01]  /*ba10*/  IMAD R64, R7, 0x8, R60 ;  /* 0x0000000807407824 */ /* 0x000fe200078e023c */
[----:B------:R-:W-:Y:S01]  /*ba20*/  MOV R43, R83 ;  /* 0x00000053002b7202 */ /* 0x000fe20000000f00 */
[----:B------:R-:W-:Y:S01]  /*ba30*/  @P1 FMUL R109, R109, 0.25 ;  /* 0x3e8000006d6d1820 */ /* 0x000fe20000400000 */
[----:B------:R-:W-:Y:S01]  /*ba40*/  IADD3 R9, PT, PT, R6, -0x3f3504f3, RZ ;  /* 0xc0cafb0d06097810 */ /* 0x000fe20007ffe0ff */
[----:B------:R-:W-:Y:S01]  /*ba50*/  @P1 FMUL R45, R45, 0.25 ;  /* 0x3e8000002d2d1820 */ /* 0x000fe20000400000 */
[----:B------:R-:W-:Y:S01]  /*ba60*/  FSEL R35, R35, R172, !P3 ;  /* 0x000000ac23237208 */ /* 0x000fe20005800000 */
[----:B------:R-:W-:Y:S01]  /*ba70*/  @P1 FMUL R43, R43, 0.25 ;  /* 0x3e8000002b2b1820 */ /* 0x000fe20000400000 */
[----:B------:R-:W-:Y:S01]  /*ba80*/  FSEL R33, RZ, -23, P2 ;  /* 0xc1b80000ff217808 */ /* 0x000fe20001000000 */
[----:B------:R-:W-:Y:S01]  /*ba90*/  @P1 FMUL R111, R111, 0.25 ;  /* 0x3e8000006f6f1820 */ /* 0x000fe20000400000 */
[----:B------:R-:W-:Y:S01]  /*baa0*/  LOP3.LUT R41, R9, 0xff800000, RZ, 0xc0, !PT ;  /* 0xff80000009297812 */ /* 0x000fe200078ec0ff */
[----:B------:R-:W-:Y:S01]  /*bab0*/  @P1 FMUL R117, R117, 0.25 ;  /* 0x3e80000075751820 */ /* 0x000fe20000400000 */
[----:B------:R-:W-:Y:S01]  /*bac0*/  FSETP.GT.AND P2, PT, |R172|, 8.50705917302346158658e+37, PT ;  /* 0x7e800000ac00780b */ /* 0x000fe20003f44200 */
[----:B------:R-:W-:Y:S01]  /*bad0*/  @P1 FMUL R119, R119, 0.25 ;  /* 0x3e80000077771820 */ /* 0x000fe20000400000 */
[----:B------:R-:W-:Y:S01]  /*bae0*/  IADD3 R9, PT, PT, R35, -0x3f3504f3, RZ ;  /* 0xc0cafb0d23097810 */ /* 0x000fe20007ffe0ff */
[----:B------:R-:W-:-:S02]  /*baf0*/  IMAD.MOV.U32 R97, RZ, RZ, R80 ;  /* 0x000000ffff617224 */ /* 0x000fc400078e0050 */
[----:B------:R-:W-:Y:S01]  /*bb00*/  @!P5 FMUL R63, R63, 16777216 ;  /* 0x4b8000003f3fd820 */ /* 0x000fe20000400000 */
[----:B------:R-:W-:Y:S02]  /*bb10*/  IMAD R80, R7, 0x8, R64 ;  /* 0x0000000807507824 */ /* 0x000fe400078e0240 */
[----:B------:R-:W-:Y:S01]  /*bb20*/  @!P5 FMUL R82, R82, 16777216 ;  /* 0x4b8000005252d820 */ /* 0x000fe20000400000 */
[----:B------:R-:W-:Y:S01]  /*bb30*/  @!P5 FMUL R69, R69, 16777216 ;  /* 0x4b8000004545d820 */ /* 0x000fe20000400000 */
[----:B------:R-:W-:Y:S01]  /*bb40*/  @!P5 FMUL R71, R71, 16777216 ;  /* 0x4b8000004747d820 */ /* 0x000fe20000400000 */
[----:B0-----:R-:W-:Y:S01]  /*bb50*/  FMUL R79, R11, R40 ;  /* 0x000000280b4f7220 */ /* 0x001fe20000400000 */
        /* <DEDUP_REMOVED lines=13> */
[----:B------:R-:W-:Y:S01]  /*bc30*/  FMUL R75, R11, R20 ;  /* 0x000000140b4b7220 */ /* 0x000fe20000400000 */
[----:B------:R-:W-:Y:S01]  /*bc40*/  LOP3.LUT R40, R9, 0xff800000, RZ, 0xc0, !PT ;  /* 0xff80000009287812 */ /* 0x000fe200078ec0ff */
[C---:B------:R-:W-:Y:S01]  /*bc50*/  FMUL R20, R11.reuse, R42 ;  /* 0x0000002a0b147220 */ /* 0x040fe20000400000 */
[----:B------:R-:W-:Y:S01]  /*bc60*/  MOV R107, R84 ;  /* 0x00000054006b7202 */ /* 0x000fe20000000f00 */
[C---:B------:R-:W-:Y:S01]  /*bc70*/  FMUL R84, R11.reuse, R44 ;  /* 0x0000002c0b547220 */ /* 0x040fe20000400000 */
[----:B------:R-:W-:Y:S01]  /*bc80*/  MOV R57, R61 ;  /* 0x0000003d00397202 */ /* 0x000fe20000000f00 */
[C---:B-1----:R-:W-:Y:S01]  /*bc90*/  FMUL R47, R8.reuse, R63 ;  /* 0x0000003f082f7220 */ /* 0x042fe20000400000 */
[C---:B------:R-:W-:Y:S01]  /*bca0*/  FMUL R98, R8.reuse, R82 ;  /* 0x0000005208627220 */ /* 0x040fe20000400000 */
[C---:B------:R-:W-:Y:S01]  /*bcb0*/  FMUL R120, R8.reuse, R69 ;  /* 0x0000004508787220 */ /* 0x040fe20000400000 */
[C---:B------:R-:W-:Y:S01]  /*bcc0*/  FMUL R122, R8.reuse, R71 ;  /* 0x00000047087a7220 */ /* 0x040fe20000400000 */
[----:B------:R-:W-:Y:S01]  /*bcd0*/  FMUL R21, R11, R89 ;  /* 0x000000590b157220 */ /* 0x000fe20000400000 */
        /* <DEDUP_REMOVED lines=25> */
[----:B------:R-:W-:Y:S01]  /*be70*/  VIADD R11, R50, 0xc0cafb0d ;  /* 0xc0cafb0d320b7836 */ /* 0x000fe20000000000 */
[----:B------:R-:W-:Y:S01]  /*be80*/  I2FP.F32.S32 R9, R40 ;  /* 0x0000002800097245 */ /* 0x000fe20000201400 */
[----:B------:R-:W-:Y:S01]  /*be90*/  @P2 FMUL R172, R172, 0.25 ;  /* 0x3e800000acac2820 */ /* 0x000fe20000400000 */
[----:B------:R-:W-:Y:S01]  /*bea0*/  ISETP.GE.U32.AND P0, PT, R10, 0x20, PT ;  /* 0x000000200a00780c */ /* 0x000fe20003f06070 */
[----:B------:R-:W-:Y:S01]  /*beb0*/  @P2 FMUL R39, R39, 0.25 ;  /* 0x3e80000027272820 */ /* 0x000fe20000400000 */
[----:B------:R-:W-:Y:S01]  /*bec0*/  LEA R88, R7, R82, 0x3 ;  /* 0x0000005207587211 */ /* 0x000fe200078e18ff */
[----:B------:R-:W-:Y:S01]  /*bed0*/  FFMA.FTZ R116, R9, 1.1920928955078125e-07, R8 ;  /* 0x3400000009747823 */ /* 0x000fe20000010008 */
[----:B------:R-:W-:Y:S01]  /*bee0*/  I2FP.F32.S32 R10, R41 ;  /* 0x00000029000a7245 */ /* 0x000fe20000201400 */
[----:B------:R-:W-:Y:S01]  /*bef0*/  @!P1 FMUL R172, R172, 16777216 ;  /* 0x4b800000acac9820 */ /* 0x000fe20000400000 */
[----:B------:R-:W-:Y:S01]  /*bf00*/  LOP3.LUT R43, R11, 0xff800000, RZ, 0xc0, !PT ;  /* 0xff8000000b2b7812 */ /* 0x000fe200078ec0ff */
[----:B------:R-:W-:Y:S01]  /*bf10*/  @P2 FMUL R115, R115, 0.25 ;  /* 0x3e80000073732820 */ /* 0x000fe20000400000 */
[----:B------:R-:W-:Y:S01]  /*bf20*/  F2FP.F16.F32.PACK_AB R8, R84, R91 ;  /* 0x0000005b5408723e */ /* 0x000fe200000000ff */
[----:B------:R-:W-:Y:S01]  /*bf30*/  FFMA.FTZ R33, R10, 1.1920928955078125e-07, R33 ;  /* 0x340000000a217823 */ /* 0x000fe20000010021 */
[----:B------:R-:W-:Y:S01]  /*bf40*/  LEA R84, R7, R88, 0x3 ;  /* 0x0000005807547211 */ /* 0x000fe200078e18ff */
[----:B------:R-:W0:Y:S01]  /*bf50*/  MUFU.RCP R12, R172 ;  /* 0x000000ac000c7308 */ /* 0x000e220000001000 */
[----:B------:R-:W-:Y:S01]  /*bf60*/  FSEL R10, RZ, -23, P4 ;  /* 0xc1b80000ff0a7808 */ /* 0x000fe20002000000 */
[----:B------:R-:W-:Y:S01]  /*bf70*/  @P2 FMUL R123, R123, 0.25 ;  /* 0x3e8000007b7b2820 */ /* 0x000fe20000400000 */
[----:B------:R-:W-:Y:S01]  /*bf80*/  I2FP.F32.S32 R11, R43 ;  /* 0x0000002b000b7245 */ /* 0x000fe20000201400 */
[----:B------:R-:W-:Y:S01]  /*bf90*/  @P2 FMUL R57, R57, 0.25 ;  /* 0x3e80000039392820 */ /* 0x000fe20000400000 */
[----:B------:R-:W-:Y:S01]  /*bfa0*/  F2FP.F16.F32.PACK_AB R25, R25, R86 ;  /* 0x000000561919723e */ /* 0x000fe200000000ff */
[----:B------:R-:W-:Y:S01]  /*bfb0*/  IMAD R86, R7, 0x8, R84 ;  /* 0x0000000807567824 */ /* 0x000fe200078e0254 */
[----:B------:R-:W-:Y:S01]  /*bfc0*/  F2FP.F16.F32.PACK_AB R23, R23, R96 ;  /* 0x000000601717723e */ /* 0x000fe200000000ff */
[----:B------:R-:W-:Y:S01]  /*bfd0*/  FFMA.FTZ R117, R11, 1.1920928955078125e-07, R10 ;  /* 0x340000000b757823 */ /* 0x000fe2000001000a */
[----:B------:R-:W-:Y:S01]  /*bfe0*/  F2FP.F16.F32.PACK_AB R10, R75, R90 ;  /* 0x0000005a4b0a723e */ /* 0x000fe200000000ff */
[----:B------:R-:W-:Y:S01]  /*bff0*/  @!P1 FMUL R39, R39, 16777216 ;  /* 0x4b80000027279820 */ /* 0x000fe20000400000 */
[----:B------:R-:W-:Y:S01]  /*c000*/  LEA R90, R7, R86, 0x3 ;  /* 0x00000056075a7211 */ /* 0x000fe200078e18ff */
[----:B------:R-:W-:Y:S01]  /*c010*/  @P2 FMUL R73, R73, 0.25 ;  /* 0x3e80000049492820 */ /* 0x000fe20000400000 */
[----:B------:R-:W-:Y:S01]  /*c020*/  F2FP.F16.F32.PACK_AB R11, R13, R102 ;  /* 0x000000660d0b723e */ /* 0x000fe200000000ff */
[----:B------:R-:W-:Y:S01]  /*c030*/  @!P1 FMUL R115, R115, 16777216 ;  /* 0x4b80000073739820 */ /* 0x000fe20000400000 */
[----:B------:R-:W-:Y:S01]  /*c040*/  LEA R96, R7, R90, 0x3 ;  /* 0x0000005a07607211 */ /* 0x000fe200078e18ff */
[----:B------:R-:W-:Y:S01]  /*c050*/  @!P1 FMUL R123, R123, 16777216 ;  /* 0x4b8000007b7b9820 */ /* 0x000fe20000400000 */
[----:B------:R-:W-:Y:S01]  /*c060*/  @P2 FMUL R113, R113, 0.25 ;  /* 0x3e80000071712820 */ /* 0x000fe20000400000 */
[----:B------:R-:W-:Y:S01]  /*c070*/  @P2 FMUL R121, R121, 0.25 ;  /* 0x3e80000079792820 */ /* 0x000fe20000400000 */
[----:B------:R-:W-:Y:S01]  /*c080*/  @!P1 FMUL R57, R57, 16777216 ;  /* 0x4b80000039399820 */ /* 0x000fe20000400000 */
[----:B------:R-:W-:-:S02]  /*c090*/  IMAD R102, R7, 0x8, R96 ;  /* 0x0000000807667824 */ /* 0x000fc400078e0260 */
[C---:B0-----:R-:W-:Y:S01]  /*c0a0*/  FMUL R19, R12.reuse, R39 ;  /* 0x000000270c137220 */ /* 0x041fe20000400000 */
[----:B------:R-:W-:Y:S01]  /*c0b0*/  F2FP.F16.F32.PACK_AB R27, R27, R14 ;  /* 0x0000000e1b1b723e */ /* 0x000fe200000000ff */
[----:B------:R-:W-:Y:S01]  /*c0c0*/  @!P1 FMUL R73, R73, 16777216 ;  /* 0x4b80000049499820 */ /* 0x000fe20000400000 */
[C---:B------:R-:W-:Y:S01]  /*c0d0*/  FMUL R39, R12.reuse, R115 ;  /* 0x000000730c277220 */ /* 0x040fe20000400000 */
[----:B------:R-:W-:Y:S01]  /*c0e0*/  FMUL R106, R12, R123 ;  /* 0x0000007b0c6a7220 */ /* 0x000fe20000400000 */
[----:B------:R-:W-:Y:S01]  /*c0f0*/  F2FP.F16.F32.PACK_AB R14, R17, R104 ;  /* 0x00000068110e723e */ /* 0x000fe200000000ff */
[----:B------:R-:W-:Y:S01]  /*c100*/  @P2 FMUL R65, R65, 0.25 ;  /* 0x3e80000041412820 */ /* 0x000fe20000400000 */
[----:B------:R-:W-:Y:S01]  /*c110*/  @!P1 FMUL R113, R113, 16777216 ;  /* 0x4b80000071719820 */ /* 0x000fe20000400000 */
[----:B------:R-:W-:Y:S01]  /*c120*/  @!P1 FMUL R121, R121, 16777216 ;  /* 0x4b80000079799820 */ /* 0x000fe20000400000 */
[----:B------:R-:W-:Y:S01]  /*c130*/  LEA R104, R7, R102, 0x3 ;  /* 0x0000006607687211 */ /* 0x000fe200078e18ff */
[----:B------:R-:W-:Y:S01]  /*c140*/  @P2 FMUL R101, R101, 0.25 ;  /* 0x3e80000065652820 */ /* 0x000fe20000400000 */
[----:B------:R-:W-:Y:S01]  /*c150*/  @P2 FMUL R105, R105, 0.25 ;  /* 0x3e80000069692820 */ /* 0x000fe20000400000 */
[----:B------:R-:W-:-:S02]  /*c160*/  IMAD.MOV.U32 R99, RZ, RZ, R100 ;  /* 0x000000ffff637224 */ /* 0x000fc400078e0064 */
[C---:B------:R-:W-:Y:S01]  /*c170*/  FMUL R46, R12.reuse, R57 ;  /* 0x000000390c2e7220 */ /* 0x040fe20000400000 */
[----:B------:R-:W-:Y:S01]  /*c180*/  FMUL R57, R12, R73 ;  /* 0x000000490c397220 */ /* 0x000fe20000400000 */
[----:B------:R-:W-:Y:S01]  /*c190*/  F2FP.F16.F32.PACK_AB R20, R20, R89 ;  /* 0x000000591414723e */ /* 0x000fe200000000ff */
[----:B------:R-:W-:Y:S01]  /*c1a0*/  @!P1 FMUL R65, R65, 16777216 ;  /* 0x4b80000041419820 */ /* 0x000fe20000400000 */
[----:B------:R-:W-:Y:S01]  /*c1b0*/  F2FP.F16.F32.PACK_AB R21, R21, R128 ;  /* 0x000000801515723e */ /* 0x000fe200000000ff */
[----:B------:R-:W-:Y:S01]  /*c1c0*/  FMUL R73, R12, R113 ;  /* 0x000000710c497220 */ /* 0x000fe20000400000 */
[----:B------:R-:W-:Y:S01]  /*c1d0*/  F2FP.F16.F32.PACK_AB R22, R22, R79 ;  /* 0x0000004f1616723e */ /* 0x000fe200000000ff */
[----:B------:R-:W-:Y:S01]  /*c1e0*/  BAR.SYNC.DEFER_BLOCKING 0x0 ;  /* 0x0000000000007b1d */ /* 0x000fe20000010000 */
[----:B------:R-:W-:Y:S01]  /*c1f0*/  IADD3 R17, PT, PT, R29, -R16, RZ ;  /* 0x800000101d117210 */ /* 0x000fe20007ffe0ff */
[----:B------:R-:W-:Y:S01]  /*c200*/  FMUL R108, R12, R121 ;  /* 0x000000790c6c7220 */ /* 0x000fe20000400000 */
[----:B------:R-:W-:Y:S01]  /*c210*/  F2FP.F16.F32.PACK_AB R16, R39, R106 ;  /* 0x0000006a2710723e */ /* 0x000fe200000000ff */
[----:B------:R-:W-:Y:S01]  /*c220*/  @!P1 FMUL R101, R101, 16777216 ;  /* 0x4b80000065659820 */ /* 0x000fe20000400000 */
[----:B------:R-:W-:Y:S01]  /*c230*/  @!P1 FMUL R105, R105, 16777216 ;  /* 0x4b80000069699820 */ /* 0x000fe20000400000 */
[----:B------:R-:W-:-:S02]  /*c240*/  IMAD R106, R7, 0x8, R104 ;  /* 0x00000008076a7824 */ /* 0x000fc400078e0268 */
[----:B------:R-:W-:Y:S01]  /*c250*/  @P2 FMUL R99, R99, 0.25 ;  /* 0x3e80000063632820 */ /* 0x000fe20000400000 */
[----:B------:R-:W-:Y:S01]  /*c260*/  @P2 FMUL R107, R107, 0.25 ;  /* 0x3e8000006b6b2820 */ /* 0x000fe20000400000 */
[C---:B------:R-:W-:Y:S01]  /*c270*/  FMUL R45, R12.reuse, R65 ;  /* 0x000000410c2d7220 */ /* 0x040fe20000400000 */
[C---:B------:R-:W-:Y:S01]  /*c280*/  FMUL R65, R12.reuse, R101 ;  /* 0x000000650c417220 */ /* 0x040fe20000400000 */
[C---:B------:R-:W-:Y:S01]  /*c290*/  FMUL R110, R12.reuse, R105 ;  /* 0x000000690c6e7220 */ /* 0x040fe20000400000 */
[----:B------:R-:W-:Y:S01]  /*c2a0*/  @!P1 FMUL R99, R99, 16777216 ;  /* 0x4b80000063639820 */ /* 0x000fe20000400000 */
[----:B------:R-:W-:Y:S01]  /*c2b0*/  @!P1 FMUL R107, R107, 16777216 ;  /* 0x4b8000006b6b9820 */ /* 0x000fe20000400000 */
[----:B------:R-:W-:Y:S01]  /*c2c0*/  F2FP.F16.F32.PACK_AB R9, R83, R130 ;  /* 0x000000825309723e */ /* 0x000fe200000000ff */
[----:B------:R-:W-:Y:S01]  /*c2d0*/  FADD R39, R17, -1 ;  /* 0xbf80000011277421 */ /* 0x000fe20000000000 */
[C---:B------:R-:W-:Y:S01]  /*c2e0*/  FMUL R67, R12.reuse, R99 ;  /* 0x000000630c437220 */ /* 0x040fe20000400000 */
[----:B------:R-:W-:Y:S01]  /*c2f0*/  FMUL R112, R12, R107 ;  /* 0x0000006b0c707220 */ /* 0x000fe20000400000 */
[----:B------:R-:W-:Y:S01]  /*c300*/  MOV R128, 0x3dc6b27f ;  /* 0x3dc6b27f00807802 */ /* 0x000fe20000000f00 */
[----:B------:R-:W-:Y:S01]  /*c310*/  @P2 FMUL R59, R59, 0.25 ;  /* 0x3e8000003b3b2820 */ /* 0x000fe20000400000 */
[----:B------:R-:W-:Y:S01]  /*c320*/  F2FP.F16.F32.PACK_AB R15, R15, R114 ;  /* 0x000000720f0f723e */ /* 0x000fe200000000ff */
[----:B------:R-:W-:Y:S01]  /*c330*/  @P2 FMUL R93, R93, 0.25 ;  /* 0x3e8000005d5d2820 */ /* 0x000fe20000400000 */
[----:B------:R-:W-:Y:S01]  /*c340*/  F2FP.F16.F32.PACK_AB R17, R67, R112 ;  /* 0x000000704311723e */ /* 0x000fe200000000ff */
[----:B------:R-:W-:Y:S01]  /*c350*/  @P2 FMUL R97, R97, 0.25 ;  /* 0x3e80000061612820 */ /* 0x000fe20000400000 */
[----:B------:R0:W-:Y:S01]  /*c360*/  STS.128 [R37+0x200], R20 ;  /* 0x0002001425007388 */ /* 0x0001e20000000c00 */
[----:B------:R-:W-:Y:S01]  /*c370*/  @!P1 FMUL R59, R59, 16777216 ;  /* 0x4b8000003b3b9820 */ /* 0x000fe20000400000 */
[----:B------:R-:W-:Y:S01]  /*c380*/  F2FP.F16.F32.PACK_AB R24, R24, R87 ;  /* 0x000000571818723e */ /* 0x000fe200000000ff */
[----:B------:R-:W-:Y:S01]  /*c390*/  @!P1 FMUL R93, R93, 16777216 ;  /* 0x4b8000005d5d9820 */ /* 0x000fe20000400000 */
[----:B------:R1:W-:Y:S01]  /*c3a0*/  STS.128 [R37], R8 ;  /* 0x0000000825007388 */ /* 0x0003e20000000c00 */
[----:B------:R-:W-:Y:S01]  /*c3b0*/  F2FP.F16.F32.PACK_AB R26, R26, R77 ;  /* 0x0000004d1a1a723e */ /* 0x000fe200000000ff */
[----:B------:R-:W-:Y:S01]  /*c3c0*/  @!P1 FMUL R97, R97, 16777216 ;  /* 0x4b80000061619820 */ /* 0x000fe20000400000 */
[----:B------:R-:W-:Y:S01]  /*c3d0*/  F2FP.F16.F32.PACK_AB R13, R81, R118 ;  /* 0x00000076510d723e */ /* 0x000fe200000000ff */
[C---:B------:R-:W-:Y:S01]  /*c3e0*/  FMUL R92, R12.reuse, R59 ;  /* 0x0000003b0c5c7220 */ /* 0x040fe20000400000 */
[C---:B------:R-:W-:Y:S01]  /*c3f0*/  FMUL R18, R12.reuse, R93 ;  /* 0x0000005d0c127220 */ /* 0x040fe20000400000 */
[----:B------:R-:W-:Y:S01]  /*c400*/  FMUL R59, R12, R97 ;  /* 0x000000610c3b7220 */ /* 0x000fe20000400000 */
[----:B------:R2:W-:Y:S01]  /*c410*/  STS.128 [R37+0x80], R24 ;  /* 0x0000801825007388 */ /* 0x0005e20000000c00 */
[----:B------:R-:W-:Y:S01]  /*c420*/  @P2 FMUL R95, R95, 0.25 ;  /* 0x3e8000005f5f2820 */ /* 0x000fe20000400000 */
[----:B------:R-:W-:Y:S01]  /*c430*/  F2FP.F16.F32.PACK_AB R19, R19, R92 ;  /* 0x0000005c1313723e */ /* 0x000fe200000000ff */
[----:B------:R-:W-:Y:S01]  /*c440*/  IMAD.IADD R41, R6, 0x1, -R41 ;  /* 0x0000000106297824 */ /* 0x000fe200078e0a29 */
[----:B------:R-:W-:Y:S01]  /*c450*/  F2FP.F16.F32.PACK_AB R18, R18, R59 ;  /* 0x0000003b1212723e */ /* 0x000fe200000000ff */
[----:B------:R-:W-:Y:S01]  /*c460*/  @!P1 FMUL R95, R95, 16777216 ;  /* 0x4b8000005f5f9820 */ /* 0x000fe20000400000 */
[----:B0-----:R-:W-:Y:S01]  /*c470*/  F2FP.F16.F32.PACK_AB R20, R73, R108 ;  /* 0x0000006c4914723e */ /* 0x001fe200000000ff */
[----:B------:R-:W-:Y:S01]  /*c480*/  FADD R41, R41, -1 ;  /* 0xbf80000029297421 */ /* 0x000fe20000000000 */
[----:B------:R-:W-:Y:S01]  /*c490*/  LEA R108, R7, R106, 0x3 ;  /* 0x0000006a076c7211 */ /* 0x000fe200078e18ff */
[----:B-1----:R-:W-:Y:S01]  /*c4a0*/  FFMA.FTZ R8, R39, R128, -0.16845393180847167969 ;  /* 0xbe2c7f3027087423 */ /* 0x002fe20000010080 */
[----:B------:R-:W-:Y:S01]  /*c4b0*/  F2FP.F16.F32.PACK_AB R21, R65, R110 ;  /* 0x0000006e4115723e */ /* 0x000fe200000000ff */
[----:B------:R-:W-:Y:S01]  /*c4c0*/  FMUL R100, R12, R95 ;  /* 0x0000005f0c647220 */ /* 0x000fe20000400000 */
[----:B------:R0:W-:Y:S01]  /*c4d0*/  STS.128 [R37+0x100], R16 ;  /* 0x0001001025007388 */ /* 0x0001e20000000c00 */
[----:B------:R-:W-:-:S02]  /*c4e0*/  IMAD R110, R7, 0x8, R108 ;  /* 0x00000008076e7824 */ /* 0x000fc400078e026c */
[----:B------:R-:W-:Y:S01]  /*c4f0*/  FFMA.FTZ R8, R39, R8, 0.1716887056827545166 ;  /* 0x3e2fcf2a27087423 */ /* 0x000fe20000010008 */
[----:B------:R-:W-:Y:S01]  /*c500*/  F2FP.F16.F32.PACK_AB R23, R45, R46 ;  /* 0x0000002e2d17723e */ /* 0x000fe200000000ff */
[----:B------:R-:W1:Y:S01]  /*c510*/  LDCU.64 UR4, c[0x0][0x3e0] ;  /* 0x00007c00ff0477ac */ /* 0x000e620008000a00 */
[----:B--2---:R-:W-:Y:S01]  /*c520*/  F2FP.F16.F32.PACK_AB R24, R71, R126 ;  /* 0x0000007e4718723e */ /* 0x004fe200000000ff */
[----:B------:R-:W-:Y:S01]  /*c530*/  FFMA.FTZ R8, R39, R8, -0.17900948226451873779 ;  /* 0xbe374e4327087423 */ /* 0x000fe20000010008 */
[----:B------:R-:W-:Y:S02]  /*c540*/  LEA R112, R7, R110, 0x3 ;  /* 0x0000006e07707211 */ /* 0x000fe400078e18ff */
[----:B------:R-:W-:Y:S01]  /*c550*/  F2FP.F16.F32.PACK_AB R22, R57, R100 ;  /* 0x000000643916723e */ /* 0x000fe200000000ff */
[----:B------:R-:W-:Y:S01]  /*c560*/  FFMA.FTZ R8, R39, R8, 0.20512372255325317383 ;  /* 0x3e520bf427087423 */ /* 0x000fe20000010008 */
[----:B------:R-:W-:Y:S02]  /*c570*/  LEA R114, R7, R112, 0x3 ;  /* 0x0000007007727211 */ /* 0x000fe400078e18ff */
[----:B------:R-:W-:Y:S01]  /*c580*/  F2FP.F16.F32.PACK_AB R12, R85, R132 ;  /* 0x00000084550c723e */ /* 0x000fe200000000ff */
[----:B------:R-:W-:Y:S01]  /*c590*/  FFMA.FTZ R10, R39, R8, -0.24046532809734344482 ;  /* 0xbe763c8b270a7423 */ /* 0x000fe20000010008 */
[----:B------:R-:W-:Y:S01]  /*c5a0*/  F2FP.F16.F32.PACK_AB R8, R69, R124 ;  /* 0x0000007c4508723e */ /* 0x000fe200000000ff */
[----:B------:R-:W-:Y:S01]  /*c5b0*/  IMAD R118, R7, 0x8, R114 ;  /* 0x0000000807767824 */ /* 0x000fe200078e0272 */
[----:B------:R2:W-:Y:S01]  /*c5c0*/  STS.128 [R37+0x300], R20 ;  /* 0x0003001425007388 */ /* 0x0005e20000000c00 */
[----:B------:R-:W-:Y:S01]  /*c5d0*/  FFMA.FTZ R10, R39, R10, 0.28857114911079406738 ;  /* 0x3e93bf99270a7423 */ /* 0x000fe2000001000a */
[----:B------:R-:W-:-:S02]  /*c5e0*/  F2FP.F16.F32.PACK_AB R25, R63, R122 ;  /* 0x0000007a3f19723e */ /* 0x000fc400000000ff */
[----:B------:R-:W-:Y:S01]  /*c5f0*/  LEA R126, R7, R118, 0x3 ;  /* 0x00000076077e7211 */ /* 0x000fe200078e18ff */
[----:B------:R-:W-:Y:S01]  /*c600*/  FFMA.FTZ R10, R39, R10, -0.36067417263984680176 ;  /* 0xbeb8aa49270a7423 */ /* 0x000fe2000001000a */
[----:B------:R-:W-:Y:S01]  /*c610*/  F2FP.F16.F32.PACK_AB R26, R55, R98 ;  /* 0x00000062371a723e */ /* 0x000fe200000000ff */
[----:B------:R3:W-:Y:S01]  /*c620*/  STS.128 [R37+0x280], R12 ;  /* 0x0002800c25007388 */ /* 0x0007e20000000c00 */
[----:B------:R-:W-:Y:S01]  /*c630*/  LEA R124, R7, R126, 0x3 ;  /* 0x0000007e077c7211 */ /* 0x000fe200078e18ff */
[----:B-1----:R-:W-:Y:S01]  /*c640*/  UIMAD UR4, UR7, UR4, URZ ;  /* 0x00000004070472a4 */ /* 0x002fe2000f8e02ff */
[----:B------:R-:W-:Y:S02]  /*c650*/  F2FP.F16.F32.PACK_AB R27, R44, R51 ;  /* 0x000000332c1b723e */ /* 0x000fe400000000ff */
[----:B------:R-:W-:Y:S01]  /*c660*/  F2FP.F16.F32.PACK_AB R9, R61, R120 ;  /* 0x000000783d09723e */ /* 0x000fe200000000ff */
[----:B0-----:R-:W-:Y:S01]  /*c670*/  IMAD R16, R7, 0x8, R124 ;  /* 0x0000000807107824 */ /* 0x001fe200078e027c */
[----:B------:R-:W-:Y:S01]  /*c680*/  F2FP.F16.F32.PACK_AB R11, R42, R47 ;  /* 0x0000002f2a0b723e */ /* 0x000fe200000000ff */
[----:B------:R0:W-:Y:S01]  /*c690*/  STS.128 [R37+0x180], R24 ;  /* 0x0001801825007388 */ /* 0x0001e20000000c00 */
[----:B------:R-:W-:Y:S01]  /*c6a0*/  IADD3 R40, PT, PT, R35, -R40, RZ ;  /* 0x8000002823287210 */ /* 0x000fe20007ffe0ff */
[----:B------:R-:W-:Y:S01]  /*c6b0*/  USHF.L.U32 UR8, UR4, 0x1, URZ ;  /* 0x0000000104087899 */ /* 0x000fe200080006ff */
[----:B------:R-:W-:-:S02]  /*c6c0*/  LEA R18, R7, R16, 0x3 ;  /* 0x0000001007127211 */ /* 0x000fc400078e18ff */
[----:B------:R-:W-:Y:S01]  /*c6d0*/  IADD3 R43, PT, PT, R50, -R43, RZ ;  /* 0x8000002b322b7210 */ /* 0x000fe20007ffe0ff */
[----:B------:R-:W-:Y:S01]  /*c6e0*/  FADD R40, R40, -1 ;  /* 0xbf80000028287421 */ /* 0x000fe20000000000 */
[----:B--2---:R-:W-:Y:S01]  /*c6f0*/  LEA R20, R7, R18, 0x3 ;  /* 0x0000001207147211 */ /* 0x004fe200078e18ff */
[----:B---3--:R-:W-:Y:S01]  /*c700*/  FFMA.FTZ R12, R39, R10, 0.48089820146560668945 ;  /* 0x3ef6384a270c7423 */ /* 0x008fe2000001000a */
[----:B------:R-:W-:Y:S01]  /*c710*/  F2FP.F16.F32.PACK_AB R10, R53, R94 ;  /* 0x0000005e350a723e */ /* 0x000fe200000000ff */
[----:B------:R-:W-:Y:S01]  /*c720*/  FFMA.FTZ R14, R41, R128, -0.16845393180847167969 ;  /* 0xbe2c7f30290e7423 */ /* 0x000fe20000010080 */
[----:B------:R-:W-:Y:S01]  /*c730*/  LEA R22, R7, R20, 0x3 ;  /* 0x0000001407167211 */ /* 0x000fe200078e18ff */
[----:B------:R-:W-:Y:S01]  /*c740*/  FADD R43, R43, -1 ;  /* 0xbf8000002b2b7421 */ /* 0x000fe20000000000 */
[----:B------:R-:W-:Y:S01]  /*c750*/  ISETP.GE.U32.AND P6, PT, R6, 0x7f800000, PT ;  /* 0x7f8000000600780c */ /* 0x000fe20003fc6070 */
[----:B------:R1:W-:Y:S01]  /*c760*/  STS.128 [R37+0x380], R8 ;  /* 0x0003800825007388 */ /* 0x0003e20000000c00 */
[----:B------:R-:W-:Y:S01]  /*c770*/  FFMA.FTZ R14, R41, R14, 0.1716887056827545166 ;  /* 0x3e2fcf2a290e7423 */ /* 0x000fe2000001000e */
[----:B------:R-:W-:Y:S01]  /*c780*/  IMAD R134, R7, 0x8, R22 ;  /* 0x0000000807867824 */ /* 0x000fe200078e0216 */
[----:B------:R-:W-:Y:S01]  /*c790*/  ISETP.GE.U32.AND P4, PT, R35, 0x7f800000, PT ;  /* 0x7f8000002300780c */ /* 0x000fe20003f86070 */
[----:B------:R-:W-:Y:S01]  /*c7a0*/  FFMA.FTZ R12, R39, R12, -0.72134751081466674805 ;  /* 0xbf38aa3b270c7423 */ /* 0x000fe2000001000c */
[----:B------:R-:W-:Y:S01]  /*c7b0*/  FFMA.FTZ R14, R41, R14, -0.17900948226451873779 ;  /* 0xbe374e43290e7423 */ /* 0x000fe2000001000e */
[----:B------:R-:W-:-:S02]  /*c7c0*/  ISETP.GE.U32.AND P5, PT, R50, 0x7f800000, PT ;  /* 0x7f8000003200780c */ /* 0x000fc40003fa6070 */
[----:B0-----:R-:W-:Y:S01]  /*c7d0*/  LEA R24, R7, R134, 0x3 ;  /* 0x0000008607187211 */ /* 0x001fe200078e18ff */
[----:B------:R-:W-:Y:S01]  /*c7e0*/  FFMA.FTZ R14, R41, R14, 0.20512372255325317383 ;  /* 0x3e520bf4290e7423 */ /* 0x000fe2000001000e */
[----:B------:R-:W-:Y:S01]  /*c7f0*/  FSETP.NEU.AND P2, PT, R6, RZ, PT ;  /* 0x000000ff0600720b */ /* 0x000fe20003f4d000 */
[----:B------:R-:W-:Y:S01]  /*c800*/  FMUL R12, R39, R12 ;  /* 0x0000000c270c7220 */ /* 0x000fe20000400000 */
[----:B------:R-:W-:Y:S01]  /*c810*/  ISETP.GE.U32.AND P1, PT, R29, 0x7f800000, PT ;  /* 0x7f8000001d00780c */ /* 0x000fe20003f26070 */
[----:B------:R-:W-:Y:S01]  /*c820*/  FFMA.FTZ R14, R41, R14, -0.24046532809734344482 ;  /* 0xbe763c8b290e7423 */ /* 0x000fe2000001000e */
[----:B------:R-:W-:Y:S01]  /*c830*/  BAR.SYNC.DEFER_BLOCKING 0x0 ;  /* 0x0000000000007b1d */ /* 0x000fe20000010000 */
[----:B------:R-:W-:Y:S01]  /*c840*/  FMUL R12, R39, R12 ;  /* 0x0000000c270c7220 */ /* 0x000fe20000400000 */
[----:B-1----:R-:W-:Y:S02]  /*c850*/  IMAD R10, R7, 0x8, R24 ;  /* 0x00000008070a7824 */ /* 0x002fe400078e0218 */
[CC--:B------:R-:W-:Y:S01]  /*c860*/  FFMA.FTZ R9, R40.reuse, R128.reuse, -0.16845393180847167969 ;  /* 0xbe2c7f3028097423 */ /* 0x0c0fe20000010080 */
[----:B------:R-:W-:Y:S01]  /*c870*/  FFMA.FTZ R8, R43, R128, -0.16845393180847167969 ;  /* 0xbe2c7f302b087423 */ /* 0x000fe20000010080 */
[----:B------:R-:W-:Y:S01]  /*c880*/  FFMA.FTZ R14, R41, R14, 0.28857114911079406738 ;  /* 0x3e93bf99290e7423 */ /* 0x000fe2000001000e */
[----:B------:R-:W-:Y:S01]  /*c890*/  @P5 MOV R11, 0x7f800000 ;  /* 0x7f800000000b5802 */ /* 0x000fe20000000f00 */
[C---:B------:R-:W-:Y:S01]  /*c8a0*/  FFMA.FTZ R9, R40.reuse, R9, 0.1716887056827545166 ;  /* 0x3e2fcf2a28097423 */ /* 0x040fe20000010009 */
[----:B------:R-:W-:Y:S01]  /*c8b0*/  LEA R26, R7, R10, 0x3 ;  /* 0x0000000a071a7211 */ /* 0x000fe200078e18ff */
[----:B------:R-:W-:Y:S01]  /*c8c0*/  FFMA.FTZ R8, R43, R8, 0.1716887056827545166 ;  /* 0x3e2fcf2a2b087423 */ /* 0x000fe20000010008 */
[----:B------:R-:W-:Y:S01]  /*c8d0*/  FFMA.FTZ R14, R41, R14, -0.36067417263984680176 ;  /* 0xbeb8aa49290e7423 */ /* 0x000fe2000001000e */
[C---:B------:R-:W-:Y:S01]  /*c8e0*/  FFMA.FTZ R9, R40.reuse, R9, -0.17900948226451873779 ;  /* 0xbe374e4328097423 */ /* 0x040fe20000010009 */
[----:B------:R-:W-:Y:S01]  /*c8f0*/  LEA R142, R7, R26, 0x3 ;  /* 0x0000001a078e7211 */ /* 0x000fe200078e18ff */
[----:B------:R-:W-:Y:S01]  /*c900*/  FFMA.FTZ R8, R43, R8, -0.17900948226451873779 ;  /* 0xbe374e432b087423 */ /* 0x000fe20000010008 */
[----:B------:R-:W-:Y:S01]  /*c910*/  FFMA.FTZ R14, R41, R14, 0.48089820146560668945 ;  /* 0x3ef6384a290e7423 */ /* 0x000fe2000001000e */
[----:B------:R-:W-:Y:S01]  /*c920*/  FFMA.FTZ R9, R40, R9, 0.20512372255325317383 ;  /* 0x3e520bf428097423 */ /* 0x000fe20000010009 */
[----:B------:R-:W-:Y:S01]  /*c930*/  FFMA.FTZ R12, R39, 1.4426950216293334961, R12 ;  /* 0x3fb8aa3b270c7823 */ /* 0x000fe2000001000c */
[----:B------:R-:W-:-:S02]  /*c940*/  IMAD R144, R7, 0x8, R142 ;  /* 0x0000000807907824 */ /* 0x000fc400078e028e */
[----:B------:R-:W-:Y:S01]  /*c950*/  FFMA.FTZ R8, R43, R8, 0.20512372255325317383 ;  /* 0x3e520bf42b087423 */ /* 0x000fe20000010008 */
[C---:B------:R-:W-:Y:S01]  /*c960*/  FFMA.FTZ R9, R40.reuse, R9, -0.24046532809734344482 ;  /* 0xbe763c8b28097423 */ /* 0x040fe20000010009 */
[----:B------:R-:W-:Y:S01]  /*c970*/  FFMA.FTZ R14, R41, R14, -0.72134751081466674805 ;  /* 0xbf38aa3b290e7423 */ /* 0x000fe2000001000e */
[----:B------:R-:W-:Y:S01]  /*c980*/  FADD R51, R31, R12 ;  /* 0x0000000c1f337221 */ /* 0x000fe20000000000 */
[----:B------:R-:W-:Y:S01]  /*c990*/  LEA R146, R7, R144, 0x3 ;  /* 0x0000009007927211 */ /* 0x000fe200078e18ff */
[C---:B------:R-:W-:Y:S01]  /*c9a0*/  FFMA.FTZ R9, R40.reuse, R9, 0.28857114911079406738 ;  /* 0x3e93bf9928097423 */ /* 0x040fe20000010009 */
[----:B------:R-:W-:Y:S01]  /*c9b0*/  FFMA.FTZ R8, R43, R8, -0.24046532809734344482 ;  /* 0xbe763c8b2b087423 */ /* 0x000fe20000010008 */
[----:B------:R-:W-:Y:S01]  /*c9c0*/  FMUL R14, R41, R14 ;  /* 0x0000000e290e7220 */ /* 0x000fe20000400000 */
[----:B------:R-:W-:Y:S01]  /*c9d0*/  LEA R148, R7, R146, 0x3 ;  /* 0x0000009207947211 */ /* 0x000fe200078e18ff */
[----:B------:R-:W-:Y:S01]  /*c9e0*/  FFMA.FTZ R9, R40, R9, -0.36067417263984680176 ;  /* 0xbeb8aa4928097423 */ /* 0x000fe20000010009 */
[----:B------:R-:W-:Y:S01]  /*c9f0*/  FFMA.FTZ R8, R43, R8, 0.28857114911079406738 ;  /* 0x3e93bf992b087423 */ /* 0x000fe20000010008 */
[----:B------:R-:W-:Y:S01]  /*ca00*/  FMUL R14, R41, R14 ;  /* 0x0000000e290e7220 */ /* 0x000fe20000400000 */
[----:B------:R-:W-:Y:S01]  /*ca10*/  @P1 MOV R12, 0x7f800000 ;  /* 0x7f800000000c1802 */ /* 0x000fe20000000f00 */
[----:B------:R-:W-:-:S02]  /*ca20*/  IMAD R150, R7, 0x8, R148 ;  /* 0x0000000807967824 */ /* 0x000fc400078e0294 */
[C---:B------:R-:W-:Y:S01]  /*ca30*/  FFMA.FTZ R9, R40.reuse, R9, 0.48089820146560668945 ;  /* 0x3ef6384a28097423 */ /* 0x040fe20000010009 */
[----:B------:R-:W-:Y:S01]  /*ca40*/  FFMA.FTZ R8, R43, R8, -0.36067417263984680176 ;  /* 0xbeb8aa492b087423 */ /* 0x000fe20000010008 */
[----:B------:R-:W-:Y:S01]  /*ca50*/  FFMA.FTZ R14, R41, 1.4426950216293334961, R14 ;  /* 0x3fb8aa3b290e7823 */ /* 0x000fe2000001000e */
[----:B------:R-:W-:Y:S01]  /*ca60*/  @P1 FFMA.FTZ R51, R29, R12, +INF ;  /* 0x7f8000001d331423 */ /* 0x000fe2000001000c */
[----:B------:R-:W-:Y:S01]  /*ca70*/  LEA R152, R7, R150, 0x3 ;  /* 0x0000009607987211 */ /* 0x000fe200078e18ff */
[C---:B------:R-:W-:Y:S01]  /*ca80*/  FFMA.FTZ R9, R40.reuse, R9, -0.72134751081466674805 ;  /* 0xbf38aa3b28097423 */ /* 0x040fe20000010009 */
[----:B------:R-:W-:Y:S01]  /*ca90*/  FFMA.FTZ R8, R43, R8, 0.48089820146560668945 ;  /* 0x3ef6384a2b087423 */ /* 0x000fe20000010008 */
[----:B------:R-:W-:Y:S01]  /*caa0*/  FADD R115, R33, R14 ;  /* 0x0000000e21737221 */ /* 0x000fe20000000000 */
[----:B------:R-:W-:Y:S01]  /*cab0*/  LEA R154, R7, R152, 0x3 ;  /* 0x00000098079a7211 */ /* 0x000fe200078e18ff */
[----:B------:R-:W-:Y:S01]  /*cac0*/  FMUL R9, R40, R9 ;  /* 0x0000000928097220 */ /* 0x000fe20000400000 */
[----:B------:R-:W0:Y:S01]  /*cad0*/  LDC.64 R14, c[0x0][0x398] ;  /* 0x0000e600ff0e7b82 */ /* 0x000e220000000a00 */
[----:B------:R-:W-:Y:S01]  /*cae0*/  FFMA.FTZ R8, R43, R8, -0.72134751081466674805 ;  /* 0xbf38aa3b2b087423 */ /* 0x000fe20000010008 */
[----:B------:R-:W-:Y:S01]  /*caf0*/  FSETP.NEU.AND P3, PT, R29, RZ, PT ;  /* 0x000000ff1d00720b */ /* 0x000fe20003f6d000 */
[----:B------:R-:W-:-:S02]  /*cb00*/  IMAD R156, R7, 0x8, R154 ;  /* 0x00000008079c7824 */ /* 0x000fc400078e029a */
[C---:B------:R-:W-:Y:S01]  /*cb10*/  FMUL R9, R40.reuse, R9 ;  /* 0x0000000928097220 */ /* 0x040fe20000400000 */
[----:B------:R-:W-:Y:S01]  /*cb20*/  FMUL R8, R43, R8 ;  /* 0x000000082b087220 */ /* 0x000fe20000400000 */
[----:B------:R-:W-:Y:S02]  /*cb30*/  FSETP.NEU.AND P1, PT, R35, RZ, PT ;  /* 0x000000ff2300720b */ /* 0x000fe40003f2d000 */
[----:B------:R-:W-:Y:S01]  /*cb40*/  LEA R158, R7, R156, 0x3 ;  /* 0x0000009c079e7211 */ /* 0x000fe200078e18ff */
[----:B------:R-:W-:Y:S01]  /*cb50*/  FFMA.FTZ R9, R40, 1.4426950216293334961, R9 ;  /* 0x3fb8aa3b28097823 */ /* 0x000fe20000010009 */
[----:B------:R-:W-:Y:S01]  /*cb60*/  FMUL R8, R43, R8 ;  /* 0x000000082b087220 */ /* 0x000fe20000400000 */
[----:B------:R-:W-:Y:S02]  /*cb70*/  FSEL R51, R51, -INF , P3 ;  /* 0xff80000033337808 */ /* 0x000fe40001800000 */
[----:B------:R-:W-:Y:S01]  /*cb80*/  LEA R162, R7, R158, 0x3 ;  /* 0x0000009e07a27211 */ /* 0x000fe200078e18ff */
[----:B------:R-:W-:Y:S01]  /*cb90*/  FADD R116, R116, R9 ;  /* 0x0000000974747221 */ /* 0x000fe20000000000 */
[----:B------:R-:W-:Y:S01]  /*cba0*/  @P6 MOV R9, 0x7f800000 ;  /* 0x7f80000000096802 */ /* 0x000fe20000000f00 */
[----:B------:R-:W-:-:S02]  /*cbb0*/  FFMA.FTZ R8, R43, 1.4426950216293334961, R8 ;  /* 0x3fb8aa3b2b087823 */ /* 0x000fc40000010008 */
[----:B------:R-:W-:Y:S02]  /*cbc0*/  IMAD R164, R7, 0x8, R162 ;  /* 0x0000000807a47824 */ /* 0x000fe400078e02a2 */
[----:B------:R-:W-:Y:S01]  /*cbd0*/  @P6 FFMA.FTZ R115, R6, R9, +INF ;  /* 0x7f80000006736423 */ /* 0x000fe20000010009 */
[----:B------:R-:W-:Y:S02]  /*cbe0*/  IMAD R6, R249, UR5, RZ ;  /* 0x00000005f9067c24 */ /* 0x000fe4000f8e02ff */
[----:B------:R-:W-:Y:S01]  /*cbf0*/  FADD R117, R117, R8 ;  /* 0x0000000875757221 */ /* 0x000fe20000000000 */
[C---:B------:R-:W-:Y:S01]  /*cc00*/  LEA R168, R7.reuse, R164, 0x3 ;  /* 0x000000a407a87211 */ /* 0x040fe200078e18ff */
[----:B------:R-:W-:Y:S01]  /*cc10*/  @P4 IMAD.MOV.U32 R8, RZ, RZ, 0x7f800000 ;  /* 0x7f800000ff084424 */ /* 0x000fe200078e00ff */
[----:B------:R-:W-:Y:S01]  /*cc20*/  UIMAD.WIDE UR4, UR4, 0x2, URZ ;  /* 0x00000002040478a5 */ /* 0x000fe2000f8e02ff */
[----:B------:R-:W-:Y:S02]  /*cc30*/  IMAD.SHL.U32 R9, R6, 0x2, RZ ;  /* 0x0000000206097824 */ /* 0x000fe400078e00ff */
[----:B------:R-:W-:Y:S01]  /*cc40*/  @P5 FFMA.FTZ R117, R50, R11, +INF ;  /* 0x7f80000032755423 */ /* 0x000fe2000001000b */
[----:B------:R-:W-:-:S02]  /*cc50*/  IMAD R170, R7, 0x8, R168 ;  /* 0x0000000807aa7824 */ /* 0x000fc400078e02a8 */
[----:B------:R-:W-:Y:S01]  /*cc60*/  @P4 FFMA.FTZ R116, R35, R8, +INF ;  /* 0x7f80000023744423 */ /* 0x000fe20000010008 */
[----:B------:R-:W-:Y:S01]  /*cc70*/  IMAD.HI R6, R6, 0x2, RZ ;  /* 0x0000000206067827 */ /* 0x000fe200078e02ff */
[----:B0-----:R-:W-:Y:S02]  /*cc80*/  IADD3 R171, P4, P6, R9, UR8, R14 ;  /* 0x0000000809ab7c10 */ /* 0x001fe4000fe9e00e */
[C---:B------:R-:W-:Y:S02]  /*cc90*/  LEA R172, R7.reuse, R170, 0x3 ;  /* 0x000000aa07ac7211 */ /* 0x040fe400078e18ff */
[----:B------:R-:W-:Y:S01]  /*cca0*/  IADD3.X R175, PT, PT, R6, UR5, R15, P4, P6 ;  /* 0x0000000506af7c10 */ /* 0x000fe2000a7ec40f */
[----:B------:R-:W0:Y:S01]  /*ccb0*/  LDCU UR4, c[0x0][0x3ec] ;  /* 0x00007d80ff0477ac */ /* 0x000e220008000800 */
[----:B------:R-:W-:Y:S01]  /*ccc0*/  LEA R174, R7, R172, 0x3 ;  /* 0x000000ac07ae7211 */ /* 0x000fe200078e18ff */
[----:B------:R-:W1:Y:S01]  /*ccd0*/  LDS.128 R12, [R5+UR6+0x400] ;  /* 0x00040006050c7984 */ /* 0x000e620008000c00 */
[----:B------:R-:W-:-:S02]  /*cce0*/  LEA R42, P6, R30, R171, 0x1 ;  /* 0x000000ab1e2a7211 */ /* 0x000fc400078c08ff */
[C---:B------:R-:W-:Y:S02]  /*ccf0*/  LEA R176, R7.reuse, R174, 0x3 ;  /* 0x000000ae07b07211 */ /* 0x040fe400078e18ff */
[-C--:B------:R-:W-:Y:S02]  /*cd00*/  LEA R6, P4, R28, R171.reuse, 0x1 ;  /* 0x000000ab1c067211 */ /* 0x080fe400078808ff */
[C---:B------:R-:W-:Y:S02]  /*cd10*/  LEA R178, R7.reuse, R176, 0x3 ;  /* 0x000000b007b27211 */ /* 0x040fe400078e18ff */
[----:B------:R-:W-:Y:S02]  /*cd20*/  LEA R40, P5, R32, R171, 0x1 ;  /* 0x000000ab20287211 */ /* 0x000fe400078a08ff */
[----:B------:R-:W-:Y:S01]  /*cd30*/  LEA.HI.X.SX32 R43, R30, R175, 0x1, P6 ;  /* 0x000000af1e2b7211 */ /* 0x000fe200030f0eff */
[----:B------:R-:W-:Y:S01]  /*cd40*/  IMAD R180, R7, 0x8, R178 ;  /* 0x0000000807b47824 */ /* 0x000fe200078e02b2 */
[----:B------:R-:W-:-:S02]  /*cd50*/  LEA R46, P6, R36, R171, 0x1 ;  /* 0x000000ab242e7211 */ /* 0x000fc400078c08ff */
[-C--:B------:R-:W-:Y:S01]  /*cd60*/  LEA.HI.X.SX32 R41, R32, R175.reuse, 0x1, P5 ;  /* 0x000000af20297211 */ /* 0x080fe200028f0eff */
[----:B0-----:R-:W-:Y:S01]  /*cd70*/  UIMAD UR4, UR7, UR4, URZ ;  /* 0x00000004070472a4 */ /* 0x001fe2000f8e02ff */
[----:B------:R-:W-:Y:S02]  /*cd80*/  LEA R159, R7, R180, 0x3 ;  /* 0x000000b4079f7211 */ /* 0x000fe400078e18ff */
[----:B------:R-:W-:Y:S01]  /*cd90*/  LEA.HI.X.SX32 R7, R28, R175, 0x1, P4 ;  /* 0x000000af1c077211 */ /* 0x000fe200020f0eff */
[----:B------:R-:W-:Y:S01]  /*cda0*/  USHF.L.U32 UR7, UR4, 0x2, URZ ;  /* 0x0000000204077899 */ /* 0x000fe200080006ff */
[-C--:B------:R-:W-:Y:S01]  /*cdb0*/  LEA R44, P4, R34, R171.reuse, 0x1 ;  /* 0x000000ab222c7211 */ /* 0x080fe200078808ff */
[----:B------:R-:W-:Y:S01]  /*cdc0*/  LDS.128 R28, [R5+UR6+0x1400] ;  /* 0x00140006051c7984 */ /* 0x000fe20008000c00 */
[----:B------:R-:W-:Y:S01]  /*cdd0*/  LEA R92, P5, R38, R171, 0x1 ;  /* 0x000000ab265c7211 */ /* 0x000fe200078a08ff */
[----:B------:R-:W-:Y:S01]  /*cde0*/  UIMAD.WIDE UR4, UR4, 0x4, URZ ;  /* 0x00000004040478a5 */ /* 0x000fe2000f8e02ff */
[----:B------:R-:W-:-:S02]  /*cdf0*/  LEA.HI.X.SX32 R47, R36, R175, 0x1, P6 ;  /* 0x000000af242f7211 */ /* 0x000fc400030f0eff */
[----:B------:R-:W-:Y:S02]  /*ce00*/  LEA R98, P6, R58, R171, 0x1 ;  /* 0x000000ab3a627211 */ /* 0x000fe400078c08ff */
[-C--:B------:R-:W-:Y:S02]  /*ce10*/  LEA.HI.X.SX32 R45, R34, R175.reuse, 0x1, P4 ;  /* 0x000000af222d7211 */ /* 0x080fe400020f0eff */
[----:B------:R-:W-:Y:S01]  /*ce20*/  LEA.HI.X.SX32 R93, R38, R175, 0x1, P5 ;  /* 0x000000af265d7211 */ /* 0x000fe200028f0eff */
[----:B------:R-:W-:Y:S01]  /*ce30*/  LDS.128 R32, [R5+UR6+0x1800] ;  /* 0x0018000605207984 */ /* 0x000fe20008000c00 */
[-C--:B------:R-:W-:Y:S02]  /*ce40*/  LEA R94, P4, R56, R171.reuse, 0x1 ;  /* 0x000000ab385e7211 */ /* 0x080fe400078808ff */
[----:B------:R-:W-:Y:S01]  /*ce50*/  LEA R100, P5, R52, R171, 0x1 ;  /* 0x000000ab34647211 */ /* 0x000fe200078a08ff */
[----:B------:R-:W-:Y:S01]  /*ce60*/  LDS.128 R36, [R5+UR6+0x1c00] ;  /* 0x001c000605247984 */ /* 0x000fe20008000c00 */
[----:B------:R-:W-:-:S02]  /*ce70*/  LEA.HI.X.SX32 R99, R58, R175, 0x1, P6 ;  /* 0x000000af3a637211 */ /* 0x000fc400030f0eff */
[----:B------:R-:W-:Y:S02]  /*ce80*/  LEA R58, P6, R68, R171, 0x1 ;  /* 0x000000ab443a7211 */ /* 0x000fe400078c08ff */
[-C--:B------:R-:W-:Y:S02]  /*ce90*/  LEA.HI.X.SX32 R95, R56, R175.reuse, 0x1, P4 ;  /* 0x000000af385f7211 */ /* 0x080fe400020f0eff */
[----:B------:R-:W-:Y:S02]  /*cea0*/  LEA.HI.X.SX32 R101, R52, R175, 0x1, P5 ;  /* 0x000000af34657211 */ /* 0x000fe400028f0eff */
[-C--:B------:R-:W-:Y:S02]  /*ceb0*/  LEA R56, P4, R54, R171.reuse, 0x1 ;  /* 0x000000ab36387211 */ /* 0x080fe400078808ff */
[----:B------:R-:W-:Y:S02]  /*cec0*/  LEA R52, P5, R70, R171, 0x1 ;  /* 0x000000ab46347211 */ /* 0x000fe400078a08ff */
        /* <DEDUP_REMOVED lines=58> */
[-C--:B------:R-:W-:Y:S01]  /*d270*/  LEA R124, P4, R20, R171.reuse, 0x1 ;  /* 0x000000ab147c7211 */ /* 0x080fe200078808ff */
[----:B------:R-:W-:Y:S01]  /*d280*/  LDS.128 R16, [R5+UR6+0x800] ;  /* 0x0008000605107984 */ /* 0x000fe20008000c00 */
[----:B------:R-:W-:Y:S02]  /*d290*/  LEA R128, P5, R134, R171, 0x1 ;  /* 0x000000ab86807211 */ /* 0x000fe400078a08ff */
[----:B------:R-:W-:-:S02]  /*d2a0*/  LEA.HI.X.SX32 R127, R22, R175, 0x1, P6 ;  /* 0x000000af167f7211 */ /* 0x000fc400030f0eff */
[----:B------:R-:W-:Y:S02]  /*d2b0*/  LEA R132, P6, R10, R171, 0x1 ;  /* 0x000000ab0a847211 */ /* 0x000fe400078c08ff */
[-C--:B------:R-:W-:Y:S02]  /*d2c0*/  LEA.HI.X.SX32 R125, R20, R175.reuse, 0x1, P4 ;  /* 0x000000af147d7211 */ /* 0x080fe400020f0eff */
[----:B------:R-:W-:Y:S01]  /*d2d0*/  LEA.HI.X.SX32 R129, R134, R175, 0x1, P5 ;  /* 0x000000af86817211 */ /* 0x000fe200028f0eff */
[----:B------:R-:W-:Y:S01]  /*d2e0*/  LDS.128 R20, [R5+UR6+0xc00] ;  /* 0x000c000605147984 */ /* 0x000fe20008000c00 */
[-C--:B------:R-:W-:Y:S02]  /*d2f0*/  LEA R130, P4, R24, R171.reuse, 0x1 ;  /* 0x000000ab18827211 */ /* 0x080fe400078808ff */
[----:B------:R-:W-:Y:S02]  /*d300*/  LEA R134, P5, R26, R171, 0x1 ;  /* 0x000000ab1a867211 */ /* 0x000fe400078a08ff */
[----:B------:R-:W-:-:S02]  /*d310*/  LEA.HI.X.SX32 R133, R10, R175, 0x1, P6 ;  /* 0x000000af0a857211 */ /* 0x000fc400030f0eff */
[----:B------:R-:W0:Y:S01]  /*d320*/  LDS.128 R8, [R5+UR6] ;  /* 0x0000000605087984 */ /* 0x000e220008000c00 */
[-C--:B------:R-:W-:Y:S02]  /*d330*/  LEA.HI.X.SX32 R131, R24, R175.reuse, 0x1, P4 ;  /* 0x000000af18837211 */ /* 0x080fe400020f0eff */
[----:B------:R-:W-:Y:S02]  /*d340*/  LEA.HI.X.SX32 R135, R26, R175, 0x1, P5 ;  /* 0x000000af1a877211 */ /* 0x000fe400028f0eff */
[----:B------:R1:W2:Y:S01]  /*d350*/  LDS.128 R24, [R5+UR6+0x1000] ;  /* 0x0010000605187984 */ /* 0x0002a20008000c00 */
[-C--:B------:R-:W-:Y:S02]  /*d360*/  LEA R138, P6, R144, R171.reuse, 0x1 ;  /* 0x000000ab908a7211 */ /* 0x080fe400078c08ff */
[----:B------:R-:W-:Y:S02]  /*d370*/  LEA R136, P4, R142, R171, 0x1 ;  /* 0x000000ab8e887211 */ /* 0x000fe400078808ff */
[----:B------:R-:W-:-:S02]  /*d380*/  LEA.HI.X.SX32 R139, R144, R175, 0x1, P6 ;  /* 0x000000af908b7211 */ /* 0x000fc400030f0eff */
[----:B------:R-:W-:Y:S02]  /*d390*/  LEA R144, P6, R150, R171, 0x1 ;  /* 0x000000ab96907211 */ /* 0x000fe400078c08ff */
[----:B-1----:R-:W-:Y:S02]  /*d3a0*/  PRMT R5, R12, 0x7632, R5 ;  /* 0x000076320c057816 */ /* 0x002fe40000000005 */
        /* <DEDUP_REMOVED lines=11> */
[-C--:B------:R-:W-:Y:S01]  /*d460*/  LEA.HI.X.SX32 R141, R146, R175.reuse, 0x1, P5 ;  /* 0x000000af928d7211 */ /* 0x080fe200028f0eff */
[----:B0-----:R0:W-:Y:S01]  /*d470*/  STG.E.U16 desc[UR10][R6.64], R8 ;  /* 0x0000000806007986 */ /* 0x0011e2000c10150a */
[----:B------:R-:W-:Y:S02]  /*d480*/  LEA.HI.X.SX32 R173, R178, R175, 0x1, P6 ;  /* 0x000000afb2ad7211 */ /* 0x000fe400030f0eff */
[----:B------:R-:W-:Y:S01]  /*d490*/  FSETP.NEU.AND P6, PT, R50, RZ, PT ;  /* 0x000000ff3200720b */ /* 0x000fe20003fcd000 */
[----:B------:R1:W-:Y:S01]  /*d4a0*/  STG.E.U16 desc[UR10][R42.64], R12 ;  /* 0x0000000c2a007986 */ /* 0x0003e2000c10150a */
[----:B------:R-:W-:Y:S02]  /*d4b0*/  PRMT R50, R8, 0x7632, R50 ;  /* 0x0000763208327816 */ /* 0x000fe40000000032 */
[----:B------:R-:W-:Y:S01]  /*d4c0*/  LEA R146, P5, R152, R171, 0x1 ;  /* 0x000000ab98927211 */ /* 0x000fe200078a08ff */
[----:B------:R3:W-:Y:S01]  /*d4d0*/  STG.E.U16 desc[UR10][R40.64], R16 ;  /* 0x0000001028007986 */ /* 0x0007e2000c10150a */
[----:B------:R-:W-:-:S02]  /*d4e0*/  LEA.HI.X.SX32 R143, R148, R175, 0x1, P4 ;  /* 0x000000af948f7211 */ /* 0x000fc400020f0eff */
[----:B------:R-:W-:Y:S01]  /*d4f0*/  LEA R148, P4, R154, R171, 0x1 ;  /* 0x000000ab9a947211 */ /* 0x000fe200078808ff */
[----:B------:R4:W-:Y:S01]  /*d500*/  STG.E.U16 desc[UR10][R44.64], R20 ;  /* 0x000000142c007986 */ /* 0x0009e2000c10150a */
[----:B0-----:R-:W-:Y:S01]  /*d510*/  PRMT R6, R16, 0x7632, R6 ;  /* 0x0000763210067816 */ /* 0x001fe20000000006 */
[----:B------:R-:W-:Y:S01]  /*d520*/  FFMA R8, R51, 0.69314718246459960938, R0 ;  /* 0x3f31721833087823 */ /* 0x000fe20000000000 */
[----:B------:R-:W-:Y:S01]  /*d530*/  PRMT R7, R20, 0x7632, R7 ;  /* 0x0000763214077816 */ /* 0x000fe20000000007 */
[----:B--2---:R0:W-:Y:S01]  /*d540*/  STG.E.U16 desc[UR10][R46.64], R24 ;  /* 0x000000182e007986 */ /* 0x0041e2000c10150a */
[----:B-1----:R-:W-:Y:S01]  /*d550*/  PRMT R42, R17, 0x7632, R42 ;  /* 0x00007632112a7816 */ /* 0x002fe2000000002a */
[----:B------:R-:W-:Y:S01]  /*d560*/  IMAD.HI R0, R249, 0x4, RZ ;  /* 0x00000004f9007827 */ /* 0x000fe200078e02ff */
[----:B------:R-:W-:Y:S01]  /*d570*/  PRMT R43, R21, 0x7632, R43 ;  /* 0x00007632152b7816 */ /* 0x000fe2000000002b */
[----:B------:R1:W-:Y:S01]  /*d580*/  STG.E.U16 desc[UR10][R92.64], R28 ;  /* 0x0000001c5c007986 */ /* 0x0003e2000c10150a */
[----:B---3--:R-:W-:-:S02]  /*d590*/  PRMT R41, R9, 0x7632, R41 ;  /* 0x0000763209297816 */ /* 0x008fc40000000029 */
[----:B------:R-:W-:Y:S01]  /*d5a0*/  LEA.HI.X.SX32 R147, R152, R175, 0x1, P5 ;  /* 0x000000af98937211 */ /* 0x000fe200028f0eff */
[----:B------:R2:W-:Y:S01]  /*d5b0*/  STG.E.U16 desc[UR10][R94.64], R32 ;  /* 0x000000205e007986 */ /* 0x0005e2000c10150a */
[----:B----4-:R-:W-:Y:S02]  /*d5c0*/  PRMT R44, R13, 0x7632, R44 ;  /* 0x000076320d2c7816 */ /* 0x010fe4000000002c */
[----:B------:R-:W-:Y:S01]  /*d5d0*/  PRMT R45, R25, 0x7632, R45 ;  /* 0x00007632192d7816 */ /* 0x000fe2000000002d */
[----:B------:R3:W-:Y:S01]  /*d5e0*/  STG.E.U16 desc[UR10][R98.64], R36 ;  /* 0x0000002462007986 */ /* 0x0007e2000c10150a */
[----:B0-----:R-:W-:Y:S02]  /*d5f0*/  PRMT R24, R24, 0x7632, R24 ;  /* 0x0000763218187816 */ /* 0x001fe40000000018 */
[----:B------:R-:W-:Y:S01]  /*d600*/  LEA R152, P5, R158, R171, 0x1 ;  /* 0x000000ab9e987211 */ /* 0x000fe200078a08ff */
[----:B------:R-:W-:Y:S01]  /*d610*/  STG.E.U16 desc[UR10][R100.64], R50 ;  /* 0x0000003264007986 */ /* 0x000fe2000c10150a */
[----:B-1----:R-:W-:-:S02]  /*d620*/  PRMT R28, R28, 0x7632, R28 ;  /* 0x000076321c1c7816 */ /* 0x002fc4000000001c */
[----:B------:R-:W-:Y:S01]  /*d630*/  LEA.HI.X.SX32 R149, R154, R175, 0x1, P4 ;  /* 0x000000af9a957211 */ /* 0x000fe200020f0eff */
[----:B------:R-:W-:Y:S01]  /*d640*/  STG.E.U16 desc[UR10][R56.64], R5 ;  /* 0x0000000538007986 */ /* 0x000fe2000c10150a */
[----:B--2---:R-:W-:Y:S02]  /*d650*/  PRMT R32, R32, 0x7632, R32 ;  /* 0x0000763220207816 */ /* 0x004fe40000000020 */
[----:B------:R-:W-:Y:S01]  /*d660*/  LEA R154, P4, R162, R171, 0x1 ;  /* 0x000000aba29a7211 */ /* 0x000fe200078808ff */
[----:B------:R-:W-:Y:S01]  /*d670*/  STG.E.U16 desc[UR10][R58.64], R6 ;  /* 0x000000063a007986 */ /* 0x000fe2000c10150a */
[----:B---3--:R-:W-:Y:S02]  /*d680*/  PRMT R36, R36, 0x7632, R36 ;  /* 0x0000763224247816 */ /* 0x008fe40000000024 */
[----:B------:R-:W-:Y:S01]  /*d690*/  LEA.HI.X.SX32 R153, R158, R175, 0x1, P5 ;  /* 0x000000af9e997211 */ /* 0x000fe200028f0eff */
[----:B------:R0:W-:Y:S01]  /*d6a0*/  STG.E.U16 desc[UR10][R52.64], R7 ;  /* 0x0000000734007986 */ /* 0x0001e2000c10150a */
[----:B------:R-:W-:-:S02]  /*d6b0*/  LEA R160, P5, R168, R171, 0x1 ;  /* 0x000000aba8a07211 */ /* 0x000fc400078a08ff */
[----:B------:R-:W-:Y:S01]  /*d6c0*/  LEA.HI.X.SX32 R155, R162, R175, 0x1, P4 ;  /* 0x000000afa29b7211 */ /* 0x000fe200020f0eff */
[----:B------:R-:W-:Y:S01]  /*d6d0*/  STG.E.U16 desc[UR10][R54.64], R24 ;  /* 0x0000001836007986 */ /* 0x000fe2000c10150a */
[----:B------:R-:W-:Y:S02]  /*d6e0*/  LEA R162, P4, R170, R171, 0x1 ;  /* 0x000000abaaa27211 */ /* 0x000fe400078808ff */
[----:B------:R-:W-:Y:S01]  /*d6f0*/  LEA.HI.X.SX32 R161, R168, R175, 0x1, P5 ;  /* 0x000000afa8a17211 */ /* 0x000fe200028f0eff */
[----:B------:R1:W-:Y:S01]  /*d700*/  STG.E.U16 desc[UR10][R68.64], R28 ;  /* 0x0000001c44007986 */ /* 0x0003e2000c10150a */
[----:B------:R-:W-:Y:S02]  /*d710*/  LEA R164, P5, R174, R171, 0x1 ;  /* 0x000000abaea47211 */ /* 0x000fe400078a08ff */
[----:B------:R-:W-:Y:S01]  /*d720*/  LEA.HI.X.SX32 R163, R170, R175, 0x1, P4 ;  /* 0x000000afaaa37211 */ /* 0x000fe200020f0eff */
[----:B------:R2:W-:Y:S01]  /*d730*/  STG.E.U16 desc[UR10][R70.64], R32 ;  /* 0x0000002046007986 */ /* 0x0005e2000c10150a */
[----:B0-----:R-:W-:Y:S01]  /*d740*/  PRMT R52, R37, 0x7632, R52 ;  /* 0x0000763225347816 */ /* 0x001fe20000000034 */
[----:B------:R-:W0:Y:S01]  /*d750*/  LDC.64 R6, c[0x0][0x3a0] ;  /* 0x0000e800ff067b82 */ /* 0x000e220000000a00 */
[----:B------:R-:W-:Y:S01]  /*d760*/  LEA R168, P4, R176, R171, 0x1 ;  /* 0x000000abb0a87211 */ /* 0x000fe200078808ff */
[----:B------:R-:W-:Y:S01]  /*d770*/  STG.E.U16 desc[UR10][R72.64], R36 ;  /* 0x0000002448007986 */ /* 0x000fe2000c10150a */
[----:B------:R-:W-:-:S02]  /*d780*/  LEA.HI.X.SX32 R165, R174, R175, 0x1, P5 ;  /* 0x000000afaea57211 */ /* 0x000fc400028f0eff */
[----:B------:R-:W-:Y:S01]  /*d790*/  LEA R170, P5, R180, R171, 0x1 ;  /* 0x000000abb4aa7211 */ /* 0x000fe200078a08ff */
[----:B------:R-:W-:Y:S01]  /*d7a0*/  STG.E.U16 desc[UR10][R74.64], R9 ;  /* 0x000000094a007986 */ /* 0x000fe2000c10150a */
[----:B-1----:R-:W-:Y:S02]  /*d7b0*/  PRMT R68, R30, 0x7632, R68 ;  /* 0x000076321e447816 */ /* 0x002fe40000000044 */
[----:B------:R-:W-:Y:S01]  /*d7c0*/  PRMT R69, R34, 0x7632, R69 ;  /* 0x0000763222457816 */ /* 0x000fe20000000045 */
[----:B------:R1:W-:Y:S01]  /*d7d0*/  STG.E.U16 desc[UR10][R78.64], R13 ;  /* 0x0000000d4e007986 */ /* 0x0003e2000c10150a */
[----:B--2---:R-:W-:Y:S02]  /*d7e0*/  PRMT R70, R38, 0x7632, R70 ;  /* 0x0000763226467816 */ /* 0x004fe40000000046 */
[----:B------:R-:W-:Y:S01]  /*d7f0*/  LEA.HI.X.SX32 R169, R176, R175, 0x1, P4 ;  /* 0x000000afb0a97211 */ /* 0x000fe200020f0eff */
[----:B------:R-:W-:Y:S01]  /*d800*/  STG.E.U16 desc[UR10][R76.64], R17 ;  /* 0x000000114c007986 */ /* 0x000fe2000c10150a */
[----:B------:R-:W-:-:S02]  /*d810*/  LEA R158, P4, R159, R171, 0x1 ;  /* 0x000000ab9f9e7211 */ /* 0x000fc400078808ff */
[-C--:B------:R-:W-:Y:S01]  /*d820*/  LEA.HI.X.SX32 R171, R180, R175.reuse, 0x1, P5 ;  /* 0x000000afb4ab7211 */ /* 0x080fe200028f0eff */
[----:B------:R2:W-:Y:S01]  /*d830*/  STG.E.U16 desc[UR10][R62.64], R21 ;  /* 0x000000153e007986 */ /* 0x0005e2000c10150a */
[----:B------:R-:W-:Y:S02]  /*d840*/  LEA.HI.X.SX32 R159, R159, R175, 0x1, P4 ;  /* 0x000000af9f9f7211 */ /* 0x000fe400020f0eff */
[----:B------:R-:W-:Y:S01]  /*d850*/  FSEL R115, R115, -INF , P2 ;  /* 0xff80000073737808 */ /* 0x000fe20001000000 */
[----:B------:R3:W-:Y:S01]  /*d860*/  STG.E.U16 desc[UR10][R66.64], R25 ;  /* 0x0000001942007986 */ /* 0x0007e2000c10150a */
[----:B-1----:R-:W-:Y:S02]  /*d870*/  PRMT R79, R39, 0x7632, R79 ;  /* 0x00007632274f7816 */ /* 0x002fe4000000004f */
[----:B------:R-:W-:Y:S01]  /*d880*/  FSEL R116, R116, -INF , P1 ;  /* 0xff80000074747808 */ /* 0x000fe20000800000 */
[----:B------:R1:W-:Y:S01]  /*d890*/  STG.E.U16 desc[UR10][R60.64], R29 ;  /* 0x0000001d3c007986 */ /* 0x0003e2000c10150a */
[----:B------:R-:W-:Y:S01]  /*d8a0*/  FSEL R117, R117, -INF , P6 ;  /* 0xff80000075757808 */ /* 0x000fe20003000000 */
[----:B------:R-:W-:-:S02]  /*d8b0*/  FFMA R9, R115, 0.69314718246459960938, R2 ;  /* 0x3f31721873097823 */ /* 0x000fc40000000002 */
[----:B------:R4:W-:Y:S01]  /*d8c0*/  STG.E.U16 desc[UR10][R64.64], R33 ;  /* 0x0000002140007986 */ /* 0x0009e2000c10150a */
[----:B--2---:R-:W-:-:S03]  /*d8d0*/  PRMT R63, R10, 0x7632, R63 ;  /* 0x000076320a3f7816 */ /* 0x004fc6000000003f */
[----:B------:R2:W-:Y:S01]  /*d8e0*/  STG.E.U16 desc[UR10][R80.64], R37 ;  /* 0x0000002550007986 */ /* 0x0005e2000c10150a */
[----:B---3--:R-:W-:Y:S02]  /*d8f0*/  PRMT R66, R22, 0x7632, R66 ;  /* 0x0000763216427816 */ /* 0x008fe40000000042 */
[----:B------:R-:W-:Y:S01]  /*d900*/  PRMT R67, R26, 0x7632, R67 ;  /* 0x000076321a437816 */ /* 0x000fe20000000043 */
[----:B------:R3:W-:Y:S01]  /*d910*/  STG.E.U16 desc[UR10][R82.64], R41 ;  /* 0x0000002952007986 */ /* 0x0007e2000c10150a */
[----:B-1----:R-:W-:-:S03]  /*d920*/  PRMT R29, R29, 0x7632, R29 ;  /* 0x000076321d1d7816 */ /* 0x002fc6000000001d */
[----:B------:R-:W-:Y:S01]  /*d930*/  STG.E.U16 desc[UR10][R88.64], R44 ;  /* 0x0000002c58007986 */ /* 0x000fe2000c10150a */
[----:B----4-:R-:W-:Y:S02]  /*d940*/  PRMT R33, R33, 0x7632, R33 ;  /* 0x0000763221217816 */ /* 0x010fe40000000021 */
[----:B------:R-:W-:Y:S01]  /*d950*/  PRMT R64, R14, 0x7632, R64 ;  /* 0x000076320e407816 */ /* 0x000fe20000000040 */
[----:B------:R1:W-:Y:S01]  /*d960*/  STG.E.U16 desc[UR10][R84.64], R42 ;  /* 0x0000002a54007986 */ /* 0x0003e2000c10150a */
[----:B------:R-:W-:Y:S02]  /*d970*/  PRMT R65, R18, 0x7632, R65 ;  /* 0x0000763212417816 */ /* 0x000fe40000000041 */
[----:B--2---:R-:W-:Y:S01]  /*d980*/  PRMT R80, R11, 0x7632, R80 ;  /* 0x000076320b507816 */ /* 0x004fe20000000050 */
[----:B------:R2:W-:Y:S01]  /*d990*/  STG.E.U16 desc[UR10][R86.64], R43 ;  /* 0x0000002b56007986 */ /* 0x0005e2000c10150a */
[----:B------:R-:W-:Y:S02]  /*d9a0*/  PRMT R81, R15, 0x7632, R81 ;  /* 0x000076320f517816 */ /* 0x000fe40000000051 */
[----:B---3--:R-:W-:Y:S01]  /*d9b0*/  PRMT R83, R19, 0x7632, R83 ;  /* 0x0000763213537816 */ /* 0x008fe20000000053 */
[----:B------:R-:W-:Y:S01]  /*d9c0*/  STG.E.U16 desc[UR10][R90.64], R45 ;  /* 0x0000002d5a007986 */ /* 0x000fe2000c10150a */
[----:B------:R-:W-:-:S03]  /*d9d0*/  PRMT R82, R23, 0x7632, R82 ;  /* 0x0000763217527816 */ /* 0x000fc60000000052 */
[----:B------:R-:W-:Y:S01]  /*d9e0*/  STG.E.U16 desc[UR10][R96.64], R29 ;  /* 0x0000001d60007986 */ /* 0x000fe2000c10150a */
[----:B-1----:R-:W-:Y:S02]  /*d9f0*/  PRMT R84, R27, 0x7632, R84 ;  /* 0x000076321b547816 */ /* 0x002fe40000000054 */
[----:B------:R-:W-:Y:S01]  /*da00*/  PRMT R85, R35, 0x7632, R85 ;  /* 0x0000763223557816 */ /* 0x000fe20000000055 */
[----:B------:R-:W-:Y:S01]  /*da10*/  STG.E.U16 desc[UR10][R102.64], R33 ;  /* 0x0000002166007986 */ /* 0x000fe2000c10150a */
[----:B--2---:R-:W-:-:S03]  /*da20*/  PRMT R86, R31, 0x7632, R86 ;  /* 0x000076321f567816 */ /* 0x004fc60000000056 */
[----:B------:R-:W-:Y:S04]  /*da30*/  STG.E.U16 desc[UR10][R104.64], R52 ;  /* 0x0000003468007986 */ /* 0x000fe8000c10150a */
[----:B------:R1:W-:Y:S04]  /*da40*/  STG.E.U16 desc[UR10][R106.64], R10 ;  /* 0x0000000a6a007986 */ /* 0x0003e8000c10150a */
[----:B------:R-:W-:Y:S04]  /*da50*/  STG.E.U16 desc[UR10][R108.64], R14 ;  /* 0x0000000e6c007986 */ /* 0x000fe8000c10150a */
[----:B------:R-:W-:Y:S04]  /*da60*/  STG.E.U16 desc[UR10][R110.64], R18 ;  /* 0x000000126e007986 */ /* 0x000fe8000c10150a */
[----:B------:R-:W-:Y:S01]  /*da70*/  STG.E.U16 desc[UR10][R112.64], R22 ;  /* 0x0000001670007986 */ /* 0x000fe2000c10150a */
[----:B-1----:R-:W-:Y:S01]  /*da80*/  FFMA R10, R116, 0.69314718246459960938, R3 ;  /* 0x3f317218740a7823 */ /* 0x002fe20000000003 */
[----:B------:R-:W-:-:S02]  /*da90*/  SHF.L.U32 R3, R249, 0x2, RZ ;  /* 0x00000002f9037819 */ /* 0x000fc400000006ff */
[----:B------:R-:W-:Y:S02]  /*daa0*/  STG.E.U16 desc[UR10][R120.64], R26 ;  /* 0x0000001a78007986 */ /* 0x000fe4000c10150a */
[----:B0-----:R-:W-:Y:S02]  /*dab0*/  IADD3 R2, P1, P2, R3, UR7, R6 ;  /* 0x0000000703027c10 */ /* 0x001fe4000fa3e006 */
[----:B------:R-:W-:Y:S02]  /*dac0*/  STG.E.U16 desc[UR10][R118.64], R30 ;  /* 0x0000001e76007986 */ /* 0x000fe4000c10150a */
[----:B------:R-:W-:Y:S02]  /*dad0*/  IADD3.X R3, PT, PT, R0, UR5, R7, P1, P2 ;  /* 0x0000000500037c10 */ /* 0x000fe40008fe4407 */
[----:B------:R-:W-:Y:S04]  /*dae0*/  STG.E.U16 desc[UR10][R122.64], R34 ;  /* 0x000000227a007986 */ /* 0x000fe8000c10150a */
        /* <DEDUP_REMOVED lines=9> */
[----:B------:R0:W-:Y:S04]  /*db80*/  STG.E.U16 desc[UR10][R142.64], R11 ;  /* 0x0000000b8e007986 */ /* 0x0001e8000c10150a */
[----:B------:R1:W-:Y:S04]  /*db90*/  STG.E.U16 desc[UR10][R144.64], R15 ;  /* 0x0000000f90007986 */ /* 0x0003e8000c10150a */
[----:B------:R1:W-:Y:S04]  /*dba0*/  STG.E.U16 desc[UR10][R146.64], R19 ;  /* 0x0000001392007986 */ /* 0x0003e8000c10150a */
[----:B------:R1:W-:Y:S01]  /*dbb0*/  STG.E.U16 desc[UR10][R148.64], R23 ;  /* 0x0000001794007986 */ /* 0x0003e2000c10150a */
[----:B0-----:R-:W-:-:S03]  /*dbc0*/  FFMA R11, R117, 0.69314718246459960938, R4 ;  /* 0x3f317218750b7823 */ /* 0x001fc60000000004 */
[----:B------:R1:W-:Y:S04]  /*dbd0*/  STG.E.U16 desc[UR10][R150.64], R27 ;  /* 0x0000001b96007986 */ /* 0x0003e8000c10150a */
        /* <DEDUP_REMOVED lines=10> */
[----:B------:R1:W-:Y:S01]  /*dc80*/  STG.E.U16 desc[UR10][R158.64], R79 ;  /* 0x0000004f9e007986 */ /* 0x0003e2000c10150a */
[----:B------:R-:W-:Y:S06]  /*dc90*/  BAR.SYNC.DEFER_BLOCKING 0x0 ;  /* 0x0000000000007b1d */ /* 0x000fec0000010000 */
[----:B------:R1:W-:Y:S02]  /*dca0*/  STS.128 [R48+UR6], R8 ;  /* 0x0000000830007988 */ /* 0x0003e40008000c06 */
[----:B------:R-:W-:Y:S06]  /*dcb0*/  BAR.SYNC.DEFER_BLOCKING 0x0 ;  /* 0x0000000000007b1d */ /* 0x000fec0000010000 */
[----:B------:R-:W-:Y:S05]  /*dcc0*/  @P0 EXIT ;  /* 0x000000000000094d */ /* 0x000fea0003800000 */
[----:B------:R-:W0:Y:S04]  /*dcd0*/  LDS R49, [R49] ;  /* 0x0000000031317984 */ /* 0x000e280000000800 */
[----:B0-----:R-:W-:Y:S01]  /*dce0*/  STG.E desc[UR10][R2.64], R49 ;  /* 0x0000003102007986 */ /* 0x001fe2000c10190a */
[----:B------:R-:W-:Y:S05]  /*dcf0*/  EXIT ;  /* 0x000000000000794d */ /* 0x000fea0003800000 */
.L_x_2:
[----:B------:R-:W-:-:S00]  /*dd00*/  BRA `(.L_x_2) ;  /* 0xfffffffc00fc7947 */ /* 0x000fc0000383ffff */
[----:B------:R-:W-:-:S00]  /*dd10*/  NOP ;  /* 0x0000000000007918 */ /* 0x000fc00000000000 */
        /* <DEDUP_REMOVED lines=14> */
.L_x_3:


//--------------------- .nv.global.init           --------------------------
	.section	.nv.global.init,"aw",@progbits
.nv.global.init:
	.type		_$_str,@object
	.size		_$_str,(.L_0 - _$_str)
_$_str:
        /*0000*/ 	.byte	0x5f, 0x5f, 0x43, 0x55, 0x44, 0x41, 0x5f, 0x46, 0x54, 0x5a, 0x00
.L_0:


//--------------------- .nv.shared.attn_fwd       --------------------------
	.section	.nv.shared.attn_fwd,"aw",@nobits
	.sectionflags	@""
	.align	16
	.zero		1024


//--------------------- .nv.shared.reserved.0     --------------------------
	.section	.nv.shared.reserved.0,"aw",@nobits
	.weak		__nv_reservedSMEM_offset_0_alias
	.size		__nv_reservedSMEM_offset_0_alias, 0, 64
	.other		__nv_reservedSMEM_offset_0_alias,@"STO_CUDA_RESERVED_SHARED STV_DEFAULT"
__nv_reservedSMEM_offset_0_alias:
	.zero		0
	.zero		64


//--------------------- .nv.constant0.attn_fwd    --------------------------
	.section	.nv.constant0.attn_fwd,"a",@progbits
	.sectionflags	@""
	.align	4
.nv.constant0.attn_fwd:
	.zero		1032


//--------------------- SYMBOLS --------------------------

	.type		.nv.reservedSmem.offset0,@object
	.size		.nv.reservedSmem.offset0,0x4
	.type		.nv.reservedSmem.cap,@object
	.size		.nv.reservedSmem.cap,0x4
